//
// Generated by NVIDIA NVVM Compiler
//
// Compiler Build ID: CL-36424714
// Cuda compilation tools, release 13.0, V13.0.88
// Based on NVVM 20.0.0
//

.version 9.0
.target sm_100
.address_size 64

	// .globl	_Z11perform_fftP7double2ii
.func  (.param .align 16 .b8 func_retval0[16]) __internal_trig_reduction_slowpathd
(
	.param .b64 __internal_trig_reduction_slowpathd_param_0
)
;
.global .align 8 .b8 __cudart_i2opi_d[144] = {8, 93, 141, 31, 177, 95, 251, 107, 234, 146, 82, 138, 247, 57, 7, 61, 123, 241, 229, 235, 199, 186, 39, 117, 45, 234, 95, 158, 102, 63, 70, 79, 183, 9, 203, 39, 207, 126, 54, 109, 31, 109, 10, 90, 139, 17, 47, 239, 15, 152, 5, 222, 255, 151, 248, 31, 59, 40, 249, 189, 139, 95, 132, 156, 244, 57, 83, 131, 57, 214, 145, 57, 65, 126, 95, 180, 38, 112, 156, 233, 132, 68, 187, 46, 245, 53, 130, 232, 62, 167, 41, 177, 28, 235, 29, 254, 28, 146, 209, 9, 234, 46, 73, 6, 224, 210, 77, 66, 58, 110, 36, 183, 97, 197, 187, 222, 171, 99, 81, 254, 65, 144, 67, 60, 153, 149, 98, 219, 192, 221, 52, 245, 209, 87, 39, 252, 41, 21, 68, 78, 110, 131, 249, 162};
.global .align 16 .b8 __cudart_sin_cos_coeffs[128] = {70, 210, 176, 44, 241, 229, 90, 190, 146, 227, 172, 105, 227, 29, 199, 62, 161, 98, 219, 25, 160, 1, 42, 191, 24, 8, 17, 17, 17, 17, 129, 63, 84, 85, 85, 85, 85, 85, 197, 191, 0, 0, 0, 0, 0, 0, 0, 0, 0, 0, 0, 0, 0, 0, 0, 0, 100, 129, 253, 32, 131, 255, 168, 189, 40, 133, 239, 193, 167, 238, 33, 62, 217, 230, 6, 142, 79, 126, 146, 190, 233, 188, 221, 25, 160, 1, 250, 62, 71, 93, 193, 22, 108, 193, 86, 191, 81, 85, 85, 85, 85, 85, 165, 63, 0, 0, 0, 0, 0, 0, 224, 191, 0, 0, 0, 0, 0, 0, 240, 63};

.visible .entry _Z11perform_fftP7double2ii(
	.param .u64 .ptr .align 1 _Z11perform_fftP7double2ii_param_0,
	.param .u32 _Z11perform_fftP7double2ii_param_1,
	.param .u32 _Z11perform_fftP7double2ii_param_2
)
{
	.reg .pred 	%p<22>;
	.reg .b32 	%r<65>;
	.reg .b64 	%rd<17>;
	.reg .b64 	%fd<144>;

	ld.param.u64 	%rd3, [_Z11perform_fftP7double2ii_param_0];
	ld.param.u32 	%r30, [_Z11perform_fftP7double2ii_param_1];
	ld.param.u32 	%r29, [_Z11perform_fftP7double2ii_param_2];
	cvta.to.global.u64 	%rd1, %rd3;
	mov.u32 	%r31, %ctaid.x;
	mov.u32 	%r32, %ntid.x;
	mov.u32 	%r33, %tid.x;
	mad.lo.s32 	%r1, %r31, %r32, %r33;
	setp.ge.s32 	%p1, %r1, %r30;
	@%p1 bra 	$L__BB0_28;
	add.s32 	%r59, %r29, -1;
	shr.s32 	%r55, %r1, 1;
	setp.lt.s32 	%p2, %r55, 1;
	mov.u32 	%r58, %r1;
	@%p2 bra 	$L__BB0_4;
	mov.u32 	%r58, %r1;
$L__BB0_3:
	shl.b32 	%r34, %r58, 1;
	and.b32  	%r35, %r55, 1;
	or.b32  	%r58, %r35, %r34;
	add.s32 	%r59, %r59, -1;
	shr.u32 	%r9, %r55, 1;
	setp.gt.u32 	%p3, %r55, 1;
	mov.u32 	%r55, %r9;
	@%p3 bra 	$L__BB0_3;
$L__BB0_4:
	shl.b32 	%r36, %r58, %r59;
	mov.b32 	%r37, -1;
	shl.b32 	%r38, %r37, %r29;
	not.b32 	%r39, %r38;
	and.b32  	%r12, %r36, %r39;
	setp.le.s32 	%p4, %r12, %r1;
	mul.wide.s32 	%rd4, %r1, 16;
	add.s64 	%rd2, %rd1, %rd4;
	@%p4 bra 	$L__BB0_6;
	ld.global.v2.f64 	{%fd30, %fd31}, [%rd2];
	mul.wide.u32 	%rd5, %r12, 16;
	add.s64 	%rd6, %rd1, %rd5;
	ld.global.v2.f64 	{%fd32, %fd33}, [%rd6];
	st.global.v2.f64 	[%rd2], {%fd32, %fd33};
	st.global.v2.f64 	[%rd6], {%fd30, %fd31};
$L__BB0_6:
	bar.sync 	0;
	setp.lt.s32 	%p5, %r29, 1;
	@%p5 bra 	$L__BB0_28;
	mov.b32 	%r60, 1;
	mov.u64 	%rd9, __cudart_sin_cos_coeffs;
$L__BB0_8:
	mov.b32 	%r41, 1;
	shl.b32 	%r42, %r41, %r60;
	shr.s32 	%r14, %r42, 1;
	cvt.rn.f64.s32 	%fd34, %r42;
	mov.f64 	%fd35, 0dC01921FB54442D18;
	div.rn.f64 	%fd1, %fd35, %fd34;
	abs.f64 	%fd2, %fd1;
	setp.neu.f64 	%p6, %fd2, 0d7FF0000000000000;
	@%p6 bra 	$L__BB0_10;
	mov.f64 	%fd41, 0d0000000000000000;
	mul.rn.f64 	%fd134, %fd1, %fd41;
	mov.b32 	%r62, 1;
	bra.uni 	$L__BB0_13;
$L__BB0_10:
	mul.f64 	%fd36, %fd1, 0d3FE45F306DC9C883;
	cvt.rni.s32.f64 	%r61, %fd36;
	cvt.rn.f64.s32 	%fd37, %r61;
	fma.rn.f64 	%fd38, %fd37, 0dBFF921FB54442D18, %fd1;
	fma.rn.f64 	%fd39, %fd37, 0dBC91A62633145C00, %fd38;
	fma.rn.f64 	%fd134, %fd37, 0dB97B839A252049C0, %fd39;
	setp.ltu.f64 	%p7, %fd2, 0d41E0000000000000;
	@%p7 bra 	$L__BB0_12;
	{ // callseq 0, 0
	.param .b64 param0;
	st.param.f64 	[param0], %fd1;
	.param .align 16 .b8 retval0[16];
	call.uni (retval0), 
	__internal_trig_reduction_slowpathd, 
	(
	param0
	);
	ld.param.f64 	%fd134, [retval0];
	ld.param.b32 	%r61, [retval0+8];
	} // callseq 0
$L__BB0_12:
	add.s32 	%r62, %r61, 1;
$L__BB0_13:
	setp.neu.f64 	%p8, %fd2, 0d7FF0000000000000;
	shl.b32 	%r45, %r62, 6;
	cvt.u64.u32 	%rd7, %r45;
	and.b64  	%rd8, %rd7, 64;
	add.s64 	%rd10, %rd9, %rd8;
	mul.rn.f64 	%fd42, %fd134, %fd134;
	and.b32  	%r46, %r62, 1;
	setp.eq.b32 	%p9, %r46, 1;
	selp.f64 	%fd43, 0dBDA8FF8320FD8164, 0d3DE5DB65F9785EBA, %p9;
	ld.global.nc.v2.f64 	{%fd44, %fd45}, [%rd10];
	fma.rn.f64 	%fd46, %fd43, %fd42, %fd44;
	fma.rn.f64 	%fd47, %fd46, %fd42, %fd45;
	ld.global.nc.v2.f64 	{%fd48, %fd49}, [%rd10+16];
	fma.rn.f64 	%fd50, %fd47, %fd42, %fd48;
	fma.rn.f64 	%fd51, %fd50, %fd42, %fd49;
	ld.global.nc.v2.f64 	{%fd52, %fd53}, [%rd10+32];
	fma.rn.f64 	%fd54, %fd51, %fd42, %fd52;
	fma.rn.f64 	%fd55, %fd54, %fd42, %fd53;
	fma.rn.f64 	%fd56, %fd55, %fd134, %fd134;
	fma.rn.f64 	%fd57, %fd55, %fd42, 0d3FF0000000000000;
	selp.f64 	%fd58, %fd57, %fd56, %p9;
	and.b32  	%r47, %r62, 2;
	setp.eq.s32 	%p10, %r47, 0;
	mov.f64 	%fd59, 0d0000000000000000;
	sub.f64 	%fd60, %fd59, %fd58;
	selp.f64 	%fd8, %fd58, %fd60, %p10;
	@%p8 bra 	$L__BB0_15;
	mov.f64 	%fd66, 0d0000000000000000;
	mul.rn.f64 	%fd135, %fd1, %fd66;
	mov.b32 	%r63, 0;
	bra.uni 	$L__BB0_17;
$L__BB0_15:
	mul.f64 	%fd61, %fd1, 0d3FE45F306DC9C883;
	cvt.rni.s32.f64 	%r63, %fd61;
	cvt.rn.f64.s32 	%fd62, %r63;
	fma.rn.f64 	%fd63, %fd62, 0dBFF921FB54442D18, %fd1;
	fma.rn.f64 	%fd64, %fd62, 0dBC91A62633145C00, %fd63;
	fma.rn.f64 	%fd135, %fd62, 0dB97B839A252049C0, %fd64;
	setp.ltu.f64 	%p11, %fd2, 0d41E0000000000000;
	@%p11 bra 	$L__BB0_17;
	{ // callseq 1, 0
	.param .b64 param0;
	st.param.f64 	[param0], %fd1;
	.param .align 16 .b8 retval0[16];
	call.uni (retval0), 
	__internal_trig_reduction_slowpathd, 
	(
	param0
	);
	ld.param.f64 	%fd135, [retval0];
	ld.param.b32 	%r63, [retval0+8];
	} // callseq 1
$L__BB0_17:
	shl.b32 	%r50, %r63, 6;
	cvt.u64.u32 	%rd11, %r50;
	and.b64  	%rd12, %rd11, 64;
	add.s64 	%rd14, %rd9, %rd12;
	mul.rn.f64 	%fd67, %fd135, %fd135;
	and.b32  	%r51, %r63, 1;
	setp.eq.b32 	%p12, %r51, 1;
	selp.f64 	%fd68, 0dBDA8FF8320FD8164, 0d3DE5DB65F9785EBA, %p12;
	ld.global.nc.v2.f64 	{%fd69, %fd70}, [%rd14];
	fma.rn.f64 	%fd71, %fd68, %fd67, %fd69;
	fma.rn.f64 	%fd72, %fd71, %fd67, %fd70;
	ld.global.nc.v2.f64 	{%fd73, %fd74}, [%rd14+16];
	fma.rn.f64 	%fd75, %fd72, %fd67, %fd73;
	fma.rn.f64 	%fd76, %fd75, %fd67, %fd74;
	ld.global.nc.v2.f64 	{%fd77, %fd78}, [%rd14+32];
	fma.rn.f64 	%fd79, %fd76, %fd67, %fd77;
	fma.rn.f64 	%fd80, %fd79, %fd67, %fd78;
	fma.rn.f64 	%fd81, %fd80, %fd135, %fd135;
	fma.rn.f64 	%fd82, %fd80, %fd67, 0d3FF0000000000000;
	selp.f64 	%fd83, %fd82, %fd81, %p12;
	and.b32  	%r52, %r63, 2;
	setp.eq.s32 	%p13, %r52, 0;
	mov.f64 	%fd84, 0d0000000000000000;
	sub.f64 	%fd85, %fd84, %fd83;
	selp.f64 	%fd13, %fd83, %fd85, %p13;
	add.s32 	%r53, %r14, -1;
	and.b32  	%r23, %r53, %r1;
	setp.ge.s32 	%p14, %r23, %r14;
	@%p14 bra 	$L__BB0_27;
	setp.lt.s32 	%p15, %r23, 1;
	mov.f64 	%fd143, 0d3FF0000000000000;
	mov.f64 	%fd142, 0d0000000000000000;
	@%p15 bra 	$L__BB0_26;
	and.b32  	%r24, %r23, 3;
	setp.lt.u32 	%p16, %r23, 4;
	mov.f64 	%fd142, 0d0000000000000000;
	mov.f64 	%fd143, 0d3FF0000000000000;
	@%p16 bra 	$L__BB0_22;
	and.b32  	%r54, %r23, 2147483644;
	neg.s32 	%r64, %r54;
	mov.f64 	%fd142, 0d0000000000000000;
	mov.f64 	%fd143, 0d3FF0000000000000;
$L__BB0_21:
	mul.f64 	%fd93, %fd8, %fd143;
	mul.f64 	%fd94, %fd13, %fd142;
	sub.f64 	%fd95, %fd93, %fd94;
	mul.f64 	%fd96, %fd8, %fd142;
	fma.rn.f64 	%fd97, %fd13, %fd143, %fd96;
	mul.f64 	%fd98, %fd8, %fd95;
	mul.f64 	%fd99, %fd13, %fd97;
	sub.f64 	%fd100, %fd98, %fd99;
	mul.f64 	%fd101, %fd8, %fd97;
	fma.rn.f64 	%fd102, %fd13, %fd95, %fd101;
	mul.f64 	%fd103, %fd8, %fd100;
	mul.f64 	%fd104, %fd13, %fd102;
	sub.f64 	%fd105, %fd103, %fd104;
	mul.f64 	%fd106, %fd8, %fd102;
	fma.rn.f64 	%fd107, %fd13, %fd100, %fd106;
	mul.f64 	%fd108, %fd8, %fd105;
	mul.f64 	%fd109, %fd13, %fd107;
	sub.f64 	%fd143, %fd108, %fd109;
	mul.f64 	%fd110, %fd8, %fd107;
	fma.rn.f64 	%fd142, %fd13, %fd105, %fd110;
	add.s32 	%r64, %r64, 4;
	setp.ne.s32 	%p17, %r64, 0;
	@%p17 bra 	$L__BB0_21;
$L__BB0_22:
	setp.eq.s32 	%p18, %r24, 0;
	@%p18 bra 	$L__BB0_26;
	mul.f64 	%fd111, %fd8, %fd143;
	mul.f64 	%fd112, %fd13, %fd142;
	sub.f64 	%fd22, %fd111, %fd112;
	mul.f64 	%fd113, %fd8, %fd142;
	fma.rn.f64 	%fd142, %fd13, %fd143, %fd113;
	setp.eq.s32 	%p19, %r24, 1;
	mov.f64 	%fd143, %fd22;
	@%p19 bra 	$L__BB0_26;
	mul.f64 	%fd114, %fd8, %fd22;
	mul.f64 	%fd115, %fd13, %fd142;
	sub.f64 	%fd143, %fd114, %fd115;
	mul.f64 	%fd116, %fd8, %fd142;
	fma.rn.f64 	%fd142, %fd13, %fd22, %fd116;
	setp.eq.s32 	%p20, %r24, 2;
	@%p20 bra 	$L__BB0_26;
	mul.f64 	%fd117, %fd8, %fd143;
	mul.f64 	%fd118, %fd13, %fd142;
	sub.f64 	%fd26, %fd117, %fd118;
	mul.f64 	%fd119, %fd8, %fd142;
	fma.rn.f64 	%fd142, %fd13, %fd143, %fd119;
	mov.f64 	%fd143, %fd26;
$L__BB0_26:
	mul.wide.s32 	%rd15, %r14, 16;
	add.s64 	%rd16, %rd2, %rd15;
	ld.global.v2.f64 	{%fd120, %fd121}, [%rd16];
	mul.f64 	%fd122, %fd143, %fd120;
	mul.f64 	%fd123, %fd142, %fd121;
	sub.f64 	%fd124, %fd122, %fd123;
	mul.f64 	%fd125, %fd143, %fd121;
	fma.rn.f64 	%fd126, %fd142, %fd120, %fd125;
	ld.global.v2.f64 	{%fd127, %fd128}, [%rd2];
	sub.f64 	%fd129, %fd127, %fd124;
	sub.f64 	%fd130, %fd128, %fd126;
	st.global.v2.f64 	[%rd16], {%fd129, %fd130};
	add.f64 	%fd131, %fd124, %fd127;
	add.f64 	%fd132, %fd126, %fd128;
	st.global.v2.f64 	[%rd2], {%fd131, %fd132};
$L__BB0_27:
	bar.sync 	0;
	add.s32 	%r28, %r60, 1;
	setp.ne.s32 	%p21, %r60, %r29;
	mov.u32 	%r60, %r28;
	@%p21 bra 	$L__BB0_8;
$L__BB0_28:
	ret;

}
.func  (.param .align 16 .b8 func_retval0[16]) __internal_trig_reduction_slowpathd(
	.param .b64 __internal_trig_reduction_slowpathd_param_0
)
{
	.local .align 8 .b8 	__local_depot1[40];
	.reg .b64 	%SP;
	.reg .b64 	%SPL;
	.reg .pred 	%p<10>;
	.reg .b32 	%r<47>;
	.reg .b64 	%rd<74>;
	.reg .b64 	%fd<5>;

	mov.u64 	%SPL, __local_depot1;
	ld.param.f64 	%fd4, [__internal_trig_reduction_slowpathd_param_0];
	add.u64 	%rd1, %SPL, 0;
	{
	.reg .b32 %temp; 
	mov.b64 	{%temp, %r1}, %fd4;
	}
	shr.u32 	%r2, %r1, 20;
	and.b32  	%r3, %r2, 2047;
	setp.eq.s32 	%p1, %r3, 2047;
	mov.b32 	%r46, 0;
	@%p1 bra 	$L__BB1_9;
	add.s32 	%r20, %r3, -1024;
	mov.b64 	%rd20, %fd4;
	shl.b64 	%rd2, %rd20, 11;
	shr.u32 	%r4, %r20, 6;
	sub.s32 	%r45, 15, %r4;
	sub.s32 	%r21, 19, %r4;
	setp.lt.u32 	%p2, %r20, 128;
	selp.b32 	%r6, 18, %r21, %p2;
	setp.ge.s32 	%p3, %r45, %r6;
	mov.b64 	%rd70, 0;
	@%p3 bra 	$L__BB1_4;
	add.s32 	%r23, %r6, %r4;
	neg.s32 	%r43, %r23;
	or.b64  	%rd3, %rd2, -9223372036854775808;
	mov.b64 	%rd70, 0;
	mov.b32 	%r42, 0;
	mov.u64 	%rd25, __cudart_i2opi_d;
	mov.u32 	%r44, %r45;
$L__BB1_3:
	.pragma "nounroll";
	mul.wide.s32 	%rd22, %r42, 8;
	add.s64 	%rd23, %rd1, %rd22;
	mul.wide.s32 	%rd24, %r44, 8;
	add.s64 	%rd26, %rd25, %rd24;
	ld.global.nc.u64 	%rd27, [%rd26];
	{
	.reg .u32 %r0, %r1, %r2, %r3, %alo, %ahi, %blo, %bhi, %clo, %chi;
	mov.b64 	{%alo,%ahi}, %rd27;
	mov.b64 	{%blo,%bhi}, %rd3;
	mov.b64 	{%clo,%chi}, %rd70;
	mad.lo.cc.u32 	%r0, %alo, %blo, %clo;
	madc.hi.cc.u32 	%r1, %alo, %blo, %chi;
	madc.hi.u32 	%r2, %alo, %bhi, 0;
	mad.lo.cc.u32 	%r1, %alo, %bhi, %r1;
	madc.hi.cc.u32 	%r2, %ahi, %blo, %r2;
	madc.hi.u32 	%r3, %ahi, %bhi, 0;
	mad.lo.cc.u32 	%r1, %ahi, %blo, %r1;
	madc.lo.cc.u32 	%r2, %ahi, %bhi, %r2;
	addc.u32 	%r3, %r3, 0;
	mov.b64 	%rd28, {%r0,%r1};
	mov.b64 	%rd70, {%r2,%r3};
	}
	st.local.u64 	[%rd23], %rd28;
	add.s32 	%r44, %r44, 1;
	add.s32 	%r43, %r43, 1;
	add.s32 	%r42, %r42, 1;
	setp.ne.s32 	%p4, %r43, -15;
	mov.u32 	%r45, %r6;
	@%p4 bra 	$L__BB1_3;
$L__BB1_4:
	cvt.s64.s32 	%rd29, %r45;
	cvt.u64.u32 	%rd30, %r4;
	add.s64 	%rd31, %rd30, %rd29;
	shl.b64 	%rd32, %rd31, 3;
	add.s64 	%rd33, %rd1, %rd32;
	st.local.u64 	[%rd33+-120], %rd70;
	and.b32  	%r15, %r2, 63;
	ld.local.u64 	%rd72, [%rd1+16];
	ld.local.u64 	%rd71, [%rd1+24];
	setp.eq.s32 	%p5, %r15, 0;
	@%p5 bra 	$L__BB1_6;
	shl.b64 	%rd34, %rd71, %r15;
	shr.u64 	%rd35, %rd72, 1;
	xor.b32  	%r24, %r15, 63;
	shr.u64 	%rd36, %rd35, %r24;
	or.b64  	%rd71, %rd34, %rd36;
	ld.local.u64 	%rd37, [%rd1+8];
	shl.b64 	%rd38, %rd72, %r15;
	shr.u64 	%rd39, %rd37, 1;
	shr.u64 	%rd40, %rd39, %r24;
	or.b64  	%rd72, %rd38, %rd40;
$L__BB1_6:
	and.b32  	%r25, %r1, -2147483648;
	shr.u64 	%rd41, %rd71, 62;
	cvt.u32.u64 	%r26, %rd41;
	mov.b64 	{%r27, %r28}, %rd71;
	mov.b64 	{%r29, %r30}, %rd72;
	shf.l.wrap.b32 	%r31, %r30, %r27, 2;
	shf.l.wrap.b32 	%r32, %r27, %r28, 2;
	mov.b64 	%rd42, {%r31, %r32};
	shl.b64 	%rd43, %rd72, 2;
	shr.u64 	%rd44, %rd42, 63;
	cvt.u32.u64 	%r33, %rd44;
	add.s32 	%r34, %r33, %r26;
	setp.eq.s32 	%p6, %r25, 0;
	neg.s32 	%r35, %r34;
	selp.b32 	%r46, %r34, %r35, %p6;
	setp.gt.s64 	%p7, %rd42, -1;
	mov.b64 	%rd45, 0;
	{
	.reg .u32 %r0, %r1, %r2, %r3, %a0, %a1, %a2, %a3, %b0, %b1, %b2, %b3;
	mov.b64 	{%a0,%a1}, %rd45;
	mov.b64 	{%a2,%a3}, %rd45;
	mov.b64 	{%b0,%b1}, %rd43;
	mov.b64 	{%b2,%b3}, %rd42;
	sub.cc.u32 	%r0, %a0, %b0;
	subc.cc.u32 	%r1, %a1, %b1;
	subc.cc.u32 	%r2, %a2, %b2;
	subc.u32 	%r3, %a3, %b3;
	mov.b64 	%rd46, {%r0,%r1};
	mov.b64 	%rd47, {%r2,%r3};
	}
	xor.b32  	%r36, %r25, -2147483648;
	selp.b64 	%rd73, %rd42, %rd47, %p7;
	selp.b64 	%rd14, %rd43, %rd46, %p7;
	selp.b32 	%r17, %r25, %r36, %p7;
	clz.b64 	%r37, %rd73;
	cvt.u64.u32 	%rd15, %r37;
	setp.eq.s32 	%p8, %r37, 0;
	@%p8 bra 	$L__BB1_8;
	cvt.u32.u64 	%r38, %rd15;
	and.b32  	%r39, %r38, 63;
	shl.b64 	%rd48, %rd73, %r39;
	shr.u64 	%rd49, %rd14, 1;
	not.b32 	%r40, %r38;
	and.b32  	%r41, %r40, 63;
	shr.u64 	%rd50, %rd49, %r41;
	or.b64  	%rd73, %rd48, %rd50;
$L__BB1_8:
	mov.b64 	%rd51, -3958705157555305931;
	{
	.reg .u32 %r0, %r1, %r2, %r3, %alo, %ahi, %blo, %bhi;
	mov.b64 	{%alo,%ahi}, %rd73;
	mov.b64 	{%blo,%bhi}, %rd51;
	mul.lo.u32 	%r0, %alo, %blo;
	mul.hi.u32 	%r1, %alo, %blo;
	mad.lo.cc.u32 	%r1, %alo, %bhi, %r1;
	madc.hi.u32 	%r2, %alo, %bhi, 0;
	mad.lo.cc.u32 	%r1, %ahi, %blo, %r1;
	madc.hi.cc.u32 	%r2, %ahi, %blo, %r2;
	madc.hi.u32 	%r3, %ahi, %bhi, 0;
	mad.lo.cc.u32 	%r2, %ahi, %bhi, %r2;
	addc.u32 	%r3, %r3, 0;
	mov.b64 	%rd52, {%r0,%r1};
	mov.b64 	%rd53, {%r2,%r3};
	}
	setp.gt.s64 	%p9, %rd53, 0;
	{
	.reg .u32 %r0, %r1, %r2, %r3, %a0, %a1, %a2, %a3, %b0, %b1, %b2, %b3;
	mov.b64 	{%a0,%a1}, %rd52;
	mov.b64 	{%a2,%a3}, %rd53;
	mov.b64 	{%b0,%b1}, %rd52;
	mov.b64 	{%b2,%b3}, %rd53;
	add.cc.u32 	%r0, %a0, %b0;
	addc.cc.u32 	%r1, %a1, %b1;
	addc.cc.u32 	%r2, %a2, %b2;
	addc.u32 	%r3, %a3, %b3;
	mov.b64 	%rd54, {%r0,%r1};
	mov.b64 	%rd55, {%r2,%r3};
	}
	selp.b64 	%rd56, %rd55, %rd53, %p9;
	selp.s64 	%rd57, -1, 0, %p9;
	sub.s64 	%rd58, %rd57, %rd15;
	cvt.u64.u32 	%rd59, %r17;
	shl.b64 	%rd60, %rd59, 32;
	add.s64 	%rd61, %rd56, 1;
	shr.u64 	%rd62, %rd61, 10;
	add.s64 	%rd63, %rd62, 1;
	shr.u64 	%rd64, %rd63, 1;
	shl.b64 	%rd65, %rd58, 52;
	add.s64 	%rd66, %rd65, %rd64;
	add.s64 	%rd67, %rd66, 4602678819172646912;
	or.b64  	%rd68, %rd67, %rd60;
	mov.b64 	%fd4, %rd68;
$L__BB1_9:
	st.param.f64 	[func_retval0], %fd4;
	st.param.b32 	[func_retval0+8], %r46;
	ret;

}


// ===== COMPILED SASS (sm_100) =====

	.target	sm_100

	.elftype	@"ET_EXEC"


//--------------------- .note.nv.tkinfo           --------------------------
	.section	.note.nv.tkinfo,"",@"SHT_NOTE"
	.sectionflags	@"SHF_NOTE_NV_TKINFO"
	.tkinfo
        /*0018*/ 	.word	0x00000002
        /*0030*/ 	.string	""
        /*0030*/ 	.string	"ptxas"
        /*0030*/ 	.string	"Cuda compilation tools, release 13.0, V13.0.88"
        /*0030*/ 	.string	"Build cuda_13.0.r13.0/compiler.36424714_0"
        /*0030*/ 	.string	"-arch sm_100 -m 64 "



//--------------------- .note.nv.cuinfo           --------------------------
	.section	.note.nv.cuinfo,"",@"SHT_NOTE"
	.sectionflags	@"SHF_NOTE_NV_CUINFO"
        /*0018*/ 	.short	0x0002
        /*001a*/ 	.short	0x0064
        /*001c*/ 	.short	0x0082
	.zero		2


//--------------------- .nv.info                  --------------------------
	.section	.nv.info,"",@"SHT_CUDA_INFO"
	.align	4


	//----- nvinfo : EIATTR_REGCOUNT
	.align		4
        /*0000*/ 	.byte	0x04, 0x2f
        /*0002*/ 	.short	(.L_3 - .L_2)
	.align		4
.L_2:
        /*0004*/ 	.word	index@(_Z11perform_fftP7double2ii)
        /*0008*/ 	.word	0x0000001e


	//----- nvinfo : EIATTR_FRAME_SIZE
	.align		4
.L_3:
        /*000c*/ 	.byte	0x04, 0x11
        /*000e*/ 	.short	(.L_5 - .L_4)
	.align		4
.L_4:
        /*0010*/ 	.word	index@($_Z11perform_fftP7double2ii$__internal_trig_reduction_slowpathd)
        /*0014*/ 	.word	0x00000028


	//----- nvinfo : EIATTR_FRAME_SIZE
	.align		4
.L_5:
        /*0018*/ 	.byte	0x04, 0x11
        /*001a*/ 	.short	(.L_7 - .L_6)
	.align		4
.L_6:
        /*001c*/ 	.word	index@($__internal_0_$__cuda_sm20_div_rn_f64_full)
        /*0020*/ 	.word	0x00000028


	//----- nvinfo : EIATTR_FRAME_SIZE
	.align		4
.L_7:
        /*0024*/ 	.byte	0x04, 0x11
        /*0026*/ 	.short	(.L_9 - .L_8)
	.align		4
.L_8:
        /*0028*/ 	.word	index@(_Z11perform_fftP7double2ii)
        /*002c*/ 	.word	0x00000028


	//----- nvinfo : EIATTR_MIN_STACK_SIZE
	.align		4
.L_9:
        /*0030*/ 	.byte	0x04, 0x12
        /*0032*/ 	.short	(.L_11 - .L_10)
	.align		4
.L_10:
        /*0034*/ 	.word	index@(_Z11perform_fftP7double2ii)
        /*0038*/ 	.word	0x00000028
.L_11:


//--------------------- .nv.compat                --------------------------
	.section	.nv.compat,"",@"SHT_CUDA_COMPAT_INFO"
	.align	4
        /*0000*/ 	.byte	0x02, 0x09, 0x00, 0x00, 0x02, 0x02, 0x01, 0x00, 0x02, 0x05, 0x05, 0x00, 0x03, 0x07, 0x01, 0x01
        /*0010*/ 	.byte	0x02, 0x03, 0x00, 0x00, 0x02, 0x06, 0x01, 0x00, 0x04, 0x0b, 0x08, 0x00, 0x01, 0x00, 0x00, 0x00
        /*0020*/ 	.byte	0x00, 0x00, 0x00, 0x00


//--------------------- .nv.info._Z11perform_fftP7double2ii --------------------------
	.section	.nv.info._Z11perform_fftP7double2ii,"",@"SHT_CUDA_INFO"
	.sectionflags	@""
	.align	4


	//----- nvinfo : EIATTR_CUDA_API_VERSION
	.align		4
        /*0000*/ 	.byte	0x04, 0x37
        /*0002*/ 	.short	(.L_13 - .L_12)
.L_12:
        /*0004*/ 	.word	0x00000082


	//----- nvinfo : EIATTR_KPARAM_INFO
	.align		4
.L_13:
        /*0008*/ 	.byte	0x04, 0x17
        /*000a*/ 	.short	(.L_15 - .L_14)
.L_14:
        /*000c*/ 	.word	0x00000000
        /*0010*/ 	.short	0x0002
        /*0012*/ 	.short	0x000c
        /*0014*/ 	.byte	0x00, 0xf0, 0x11, 0x00


	//----- nvinfo : EIATTR_KPARAM_INFO
	.align		4
.L_15:
        /*0018*/ 	.byte	0x04, 0x17
        /*001a*/ 	.short	(.L_17 - .L_16)
.L_16:
        /*001c*/ 	.word	0x00000000
        /*0020*/ 	.short	0x0001
        /*0022*/ 	.short	0x0008
        /*0024*/ 	.byte	0x00, 0xf0, 0x11, 0x00


	//----- nvinfo : EIATTR_KPARAM_INFO
	.align		4
.L_17:
        /*0028*/ 	.byte	0x04, 0x17
        /*002a*/ 	.short	(.L_19 - .L_18)
.L_18:
        /*002c*/ 	.word	0x00000000
        /*0030*/ 	.short	0x0000
        /*0032*/ 	.short	0x0000
        /*0034*/ 	.byte	0x00, 0xf5, 0x21, 0x00


	//----- nvinfo : EIATTR_SPARSE_MMA_MASK
	.align		4
.L_19:
        /*0038*/ 	.byte	0x03, 0x50
        /*003a*/ 	.short	0x0000


	//----- nvinfo : EIATTR_MAXREG_COUNT
	.align		4
        /*003c*/ 	.byte	0x03, 0x1b
        /*003e*/ 	.short	0x00ff


	//----- nvinfo : EIATTR_NUM_BARRIERS
	.align		4
        /*0040*/ 	.byte	0x02, 0x4c
        /*0042*/ 	.byte	0x01
	.zero		1


	//----- nvinfo : EIATTR_MERCURY_ISA_VERSION
	.align		4
        /*0044*/ 	.byte	0x03, 0x5f
        /*0046*/ 	.short	0x0101


	//----- nvinfo : EIATTR_VRC_CTA_INIT_COUNT
	.align		4
        /*0048*/ 	.byte	0x02, 0x4a
	.zero		1
	.zero		1


	//----- nvinfo : EIATTR_EXIT_INSTR_OFFSETS
	.align		4
        /*004c*/ 	.byte	0x04, 0x1c
        /*004e*/ 	.short	(.L_21 - .L_20)


	//   ....[0]....
.L_20:
        /*0050*/ 	.word	0x00000080


	//   ....[1]....
        /*0054*/ 	.word	0x000002a0


	//   ....[2]....
        /*0058*/ 	.word	0x00001050


	//----- nvinfo : EIATTR_CRS_STACK_SIZE
	.align		4
.L_21:
        /*005c*/ 	.byte	0x04, 0x1e
        /*005e*/ 	.short	(.L_23 - .L_22)
.L_22:
        /*0060*/ 	.word	0x00000000


	//----- nvinfo : EIATTR_CBANK_PARAM_SIZE
	.align		4
.L_23:
        /*0064*/ 	.byte	0x03, 0x19
        /*0066*/ 	.short	0x0010


	//----- nvinfo : EIATTR_PARAM_CBANK
	.align		4
        /*0068*/ 	.byte	0x04, 0x0a
        /*006a*/ 	.short	(.L_25 - .L_24)
	.align		4
.L_24:
        /*006c*/ 	.word	index@(.nv.constant0._Z11perform_fftP7double2ii)
        /*0070*/ 	.short	0x0380
        /*0072*/ 	.short	0x0010


	//----- nvinfo : EIATTR_SW_WAR
	.align		4
.L_25:
        /*0074*/ 	.byte	0x04, 0x36
        /*0076*/ 	.short	(.L_27 - .L_26)
.L_26:
        /*0078*/ 	.word	0x00000008
.L_27:


//--------------------- .nv.callgraph             --------------------------
	.section	.nv.callgraph,"",@"SHT_CUDA_CALLGRAPH"
	.align	4
	.sectionentsize	8
	.align		4
        /*0000*/ 	.word	0x00000000
	.align		4
        /*0004*/ 	.word	0xffffffff
	.align		4
        /*0008*/ 	.word	0x00000000
	.align		4
        /*000c*/ 	.word	0xfffffffe
	.align		4
        /*0010*/ 	.word	0x00000000
	.align		4
        /*0014*/ 	.word	0xfffffffd
	.align		4
        /*0018*/ 	.word	0x00000000
	.align		4
        /*001c*/ 	.word	0xfffffffc


//--------------------- .nv.constant4             --------------------------
	.section	.nv.constant4,"a",@progbits
	.align	8
	.align		8
.nv.constant4:
        /*0000*/ 	.dword	__cudart_i2opi_d
	.align		8
        /*0008*/ 	.dword	__cudart_sin_cos_coeffs


//--------------------- .text._Z11perform_fftP7double2ii --------------------------
	.section	.text._Z11perform_fftP7double2ii,"ax",@progbits
	.align	128
        .global         _Z11perform_fftP7double2ii
        .type           _Z11perform_fftP7double2ii,@function
        .size           _Z11perform_fftP7double2ii,(.L_x_26 - _Z11perform_fftP7double2ii)
        .other          _Z11perform_fftP7double2ii,@"STO_CUDA_ENTRY STV_DEFAULT"
_Z11perform_fftP7double2ii:
.text._Z11perform_fftP7double2ii:
[----:B------:R-:W0:Y:S01]  /*0000*/  LDC R1, c[0x0][0x37c] ;  /* 0x0000df00ff017b82 */ /* 0x000e220000000800 */
[----:B------:R-:W1:Y:S07]  /*0010*/  S2R R3, SR_TID.X ;  /* 0x0000000000037919 */ /* 0x000e6e0000002100 */
[----:B------:R-:W1:Y:S01]  /*0020*/  S2UR UR4, SR_CTAID.X ;  /* 0x00000000000479c3 */ /* 0x000e620000002500 */
[----:B------:R-:W2:Y:S01]  /*0030*/  LDCU UR5, c[0x0][0x388] ;  /* 0x00007100ff0577ac */ /* 0x000ea20008000800 */
[----:B0-----:R-:W-:-:S06]  /*0040*/  VIADD R1, R1, 0xffffffd8 ;  /* 0xffffffd801017836 */ /* 0x001fcc0000000000 */
[----:B------:R-:W1:Y:S02]  /*0050*/  LDC R0, c[0x0][0x360] ;  /* 0x0000d800ff007b82 */ /* 0x000e640000000800 */
[----:B-1----:R-:W-:-:S05]  /*0060*/  IMAD R0, R0, UR4, R3 ;  /* 0x0000000400007c24 */ /* 0x002fca000f8e0203 */
[----:B--2---:R-:W-:-:S13]  /*0070*/  ISETP.GE.AND P0, PT, R0, UR5, PT ;  /* 0x0000000500007c0c */ /* 0x004fda000bf06270 */
[----:B------:R-:W-:Y:S05]  /*0080*/  @P0 EXIT ;  /* 0x000000000000094d */ /* 0x000fea0003800000 */
[----:B------:R-:W0:Y:S01]  /*0090*/  LDC R16, c[0x0][0x38c] ;  /* 0x0000e300ff107b82 */ /* 0x000e220000000800 */
[--C-:B------:R-:W-:Y:S01]  /*00a0*/  SHF.R.S32.HI R4, RZ, 0x1, R0.reuse ;  /* 0x00000001ff047819 */ /* 0x100fe20000011400 */
[----:B------:R-:W-:Y:S01]  /*00b0*/  IMAD.MOV.U32 R5, RZ, RZ, -0x1 ;  /* 0xffffffffff057424 */ /* 0x000fe200078e00ff */
[----:B------:R-:W-:Y:S01]  /*00c0*/  BSSY.RECONVERGENT B0, `(.L_x_0) ;  /* 0x000000e000007945 */ /* 0x000fe20003800200 */
[----:B------:R-:W-:Y:S01]  /*00d0*/  IMAD.MOV.U32 R6, RZ, RZ, R0 ;  /* 0x000000ffff067224 */ /* 0x000fe200078e0000 */
[----:B------:R-:W-:-:S03]  /*00e0*/  ISETP.GE.AND P0, PT, R4, 0x1, PT ;  /* 0x000000010400780c */ /* 0x000fc60003f06270 */
[----:B------:R-:W1:Y:S01]  /*00f0*/  LDC.64 R2, c[0x0][0x380] ;  /* 0x0000e000ff027b82 */ /* 0x000e620000000a00 */
[----:B0-----:R-:W-:Y:S01]  /*0100*/  SHF.L.U32 R8, R5, R16, RZ ;  /* 0x0000001005087219 */ /* 0x001fe200000006ff */
[----:B------:R-:W-:-:S08]  /*0110*/  VIADD R5, R16, 0xffffffff ;  /* 0xffffffff10057836 */ /* 0x000fd00000000000 */
[----:B------:R-:W-:Y:S05]  /*0120*/  @!P0 BRA `(.L_x_1) ;  /* 0x00000000001c8947 */ /* 0x000fea0003800000 */
[----:B------:R-:W-:-:S07]  /*0130*/  IMAD.MOV.U32 R6, RZ, RZ, R0 ;  /* 0x000000ffff067224 */ /* 0x000fce00078e0000 */
.L_x_2:
[C---:B------:R-:W-:Y:S01]  /*0140*/  ISETP.GT.U32.AND P0, PT, R4.reuse, 0x1, PT ;  /* 0x000000010400780c */ /* 0x040fe20003f04070 */
[----:B------:R-:W-:Y:S01]  /*0150*/  VIADD R5, R5, 0xffffffff ;  /* 0xffffffff05057836 */ /* 0x000fe20000000000 */
[----:B------:R-:W-:Y:S02]  /*0160*/  LOP3.LUT R7, R4, 0x1, RZ, 0xc0, !PT ;  /* 0x0000000104077812 */ /* 0x000fe400078ec0ff */
[----:B------:R-:W-:-:S03]  /*0170*/  SHF.R.U32.HI R4, RZ, 0x1, R4 ;  /* 0x00000001ff047819 */ /* 0x000fc60000011604 */
[----:B------:R-:W-:-:S06]  /*0180*/  IMAD R6, R6, 0x2, R7 ;  /* 0x0000000206067824 */ /* 0x000fcc00078e0207 */
[----:B------:R-:W-:Y:S05]  /*0190*/  @P0 BRA `(.L_x_2) ;  /* 0xfffffffc00e80947 */ /* 0x000fea000383ffff */
.L_x_1:
[----:B------:R-:W-:Y:S05]  /*01a0*/  BSYNC.RECONVERGENT B0 ;  /* 0x0000000000007941 */ /* 0x000fea0003800200 */
.L_x_0:
[----:B------:R-:W-:Y:S01]  /*01b0*/  SHF.L.U32 R5, R6, R5, RZ ;  /* 0x0000000506057219 */ /* 0x000fe200000006ff */
[----:B------:R-:W0:Y:S01]  /*01c0*/  LDCU.64 UR8, c[0x0][0x358] ;  /* 0x00006b00ff0877ac */ /* 0x000e220008000a00 */
[----:B------:R-:W-:Y:S01]  /*01d0*/  BSSY.RECONVERGENT B0, `(.L_x_3) ;  /* 0x000000a000007945 */ /* 0x000fe20003800200 */
[----:B-1----:R-:W-:Y:S01]  /*01e0*/  IMAD.WIDE R6, R0, 0x10, R2 ;  /* 0x0000001000067825 */ /* 0x002fe200078e0202 */
[----:B------:R-:W-:-:S04]  /*01f0*/  LOP3.LUT R5, R5, R8, RZ, 0x30, !PT ;  /* 0x0000000805057212 */ /* 0x000fc800078e30ff */
[----:B------:R-:W-:-:S13]  /*0200*/  ISETP.GT.AND P0, PT, R5, R0, PT ;  /* 0x000000000500720c */ /* 0x000fda0003f04270 */
[----:B0-----:R-:W-:Y:S05]  /*0210*/  @!P0 BRA `(.L_x_4) ;  /* 0x0000000000148947 */ /* 0x001fea0003800000 */
[----:B------:R-:W-:Y:S01]  /*0220*/  IMAD.WIDE.U32 R2, R5, 0x10, R2 ;  /* 0x0000001005027825 */ /* 0x000fe200078e0002 */
[----:B------:R-:W2:Y:S04]  /*0230*/  LDG.E.128 R8, desc[UR8][R6.64] ;  /* 0x0000000806087981 */ /* 0x000ea8000c1e1d00 */
[----:B------:R-:W3:Y:S04]  /*0240*/  LDG.E.128 R12, desc[UR8][R2.64] ;  /* 0x00000008020c7981 */ /* 0x000ee8000c1e1d00 */
[----:B---3--:R0:W-:Y:S04]  /*0250*/  STG.E.128 desc[UR8][R6.64], R12 ;  /* 0x0000000c06007986 */ /* 0x0081e8000c101d08 */
[----:B--2---:R0:W-:Y:S02]  /*0260*/  STG.E.128 desc[UR8][R2.64], R8 ;  /* 0x0000000802007986 */ /* 0x0041e4000c101d08 */
.L_x_4:
[----:B------:R-:W-:Y:S05]  /*0270*/  BSYNC.RECONVERGENT B0 ;  /* 0x0000000000007941 */ /* 0x000fea0003800200 */
.L_x_3:
[----:B------:R-:W-:Y:S01]  /*0280*/  BAR.SYNC.DEFER_BLOCKING 0x0 ;  /* 0x0000000000007b1d */ /* 0x000fe20000010000 */
[----:B------:R-:W-:-:S13]  /*0290*/  ISETP.GE.AND P0, PT, R16, 0x1, PT ;  /* 0x000000011000780c */ /* 0x000fda0003f06270 */
[----:B------:R-:W-:Y:S05]  /*02a0*/  @!P0 EXIT ;  /* 0x000000000000894d */ /* 0x000fea0003800000 */
[----:B------:R-:W-:-:S05]  /*02b0*/  UMOV UR4, 0x1 ;  /* 0x0000000100047882 */ /* 0x000fca0000000000 */
.L_x_16:
[----:B0-----:R-:W-:Y:S01]  /*02c0*/  IMAD.MOV.U32 R12, RZ, RZ, 0x1 ;  /* 0x00000001ff0c7424 */ /* 0x001fe200078e00ff */
[----:B------:R-:W-:Y:S01]  /*02d0*/  UMOV UR6, 0x54442d18 ;  /* 0x54442d1800067882 */ /* 0x000fe20000000000 */
[----:B------:R-:W-:Y:S01]  /*02e0*/  IMAD.MOV.U32 R2, RZ, RZ, 0x1 ;  /* 0x00000001ff027424 */ /* 0x000fe200078e00ff */
[----:B------:R-:W-:Y:S01]  /*02f0*/  UMOV UR7, 0x401921fb ;  /* 0x401921fb00077882 */ /* 0x000fe20000000000 */
[----:B------:R-:W-:Y:S01]  /*0300*/  UMOV UR5, UR4 ;  /* 0x0000000400057c82 */ /* 0x000fe20008000000 */
[----:B------:R-:W-:Y:S01]  /*0310*/  SHF.L.U32 R12, R12, UR4, RZ ;  /* 0x000000040c0c7c19 */ /* 0x000fe200080006ff */
[----:B------:R-:W-:-:S03]  /*0320*/  UIADD3 UR4, UPT, UPT, UR4, 0x1, URZ ;  /* 0x0000000104047890 */ /* 0x000fc6000fffe0ff */
[----:B------:R-:W0:Y:S08]  /*0330*/  I2F.F64 R8, R12 ;  /* 0x0000000c00087312 */ /* 0x000e300000201c00 */
[----:B0-----:R-:W0:Y:S02]  /*0340*/  MUFU.RCP64H R3, R9 ;  /* 0x0000000900037308 */ /* 0x001e240000001800 */
[----:B0-----:R-:W-:-:S08]  /*0350*/  DFMA R4, -R8, R2, 1 ;  /* 0x3ff000000804742b */ /* 0x001fd00000000102 */
[----:B------:R-:W-:-:S08]  /*0360*/  DFMA R4, R4, R4, R4 ;  /* 0x000000040404722b */ /* 0x000fd00000000004 */
[----:B------:R-:W-:-:S08]  /*0370*/  DFMA R4, R2, R4, R2 ;  /* 0x000000040204722b */ /* 0x000fd00000000002 */
[----:B------:R-:W-:-:S08]  /*0380*/  DFMA R2, -R8, R4, 1 ;  /* 0x3ff000000802742b */ /* 0x000fd00000000104 */
[----:B------:R-:W-:-:S08]  /*0390*/  DFMA R2, R4, R2, R4 ;  /* 0x000000020402722b */ /* 0x000fd00000000004 */
[----:B------:R-:W-:-:S08]  /*03a0*/  DMUL R4, R2, -UR6 ;  /* 0x8000000602047c28 */ /* 0x000fd00008000000 */
[----:B------:R-:W-:Y:S01]  /*03b0*/  DFMA R10, -R8, R4, -UR6 ;  /* 0x80000006080a7e2b */ /* 0x000fe20008000104 */
[----:B------:R-:W0:Y:S07]  /*03c0*/  LDCU UR6, c[0x0][0x38c] ;  /* 0x00007180ff0677ac */ /* 0x000e2e0008000800 */
[----:B------:R-:W-:-:S10]  /*03d0*/  DFMA R2, R2, R10, R4 ;  /* 0x0000000a0202722b */ /* 0x000fd40000000004 */
[----:B------:R-:W-:Y:S01]  /*03e0*/  FFMA R4, RZ, R9, R3 ;  /* 0x00000009ff047223 */ /* 0x000fe20000000003 */
[----:B0-----:R-:W-:-:S04]  /*03f0*/  UISETP.NE.AND UP0, UPT, UR5, UR6, UPT ;  /* 0x000000060500728c */ /* 0x001fc8000bf05270 */
[----:B------:R-:W-:Y:S02]  /*0400*/  FSETP.GT.AND P0, PT, |R4|, 1.469367938527859385e-39, PT ;  /* 0x001000000400780b */ /* 0x000fe40003f04200 */
[----:B------:R-:W-:-:S11]  /*0410*/  SHF.R.S32.HI R4, RZ, 0x1, R12 ;  /* 0x00000001ff047819 */ /* 0x000fd6000001140c */
[----:B------:R-:W-:Y:S05]  /*0420*/  @P0 BRA `(.L_x_5) ;  /* 0x0000000000080947 */ /* 0x000fea0003800000 */
[----:B------:R-:W-:-:S07]  /*0430*/  MOV R10, 0x450 ;  /* 0x00000450000a7802 */ /* 0x000fce0000000f00 */
[----:B------:R-:W-:Y:S05]  /*0440*/  CALL.REL.NOINC `($__internal_0_$__cuda_sm20_div_rn_f64_full) ;  /* 0x0000000c00047944 */ /* 0x000fea0003c00000 */
.L_x_5:
[----:B------:R-:W-:-:S14]  /*0450*/  DSETP.NEU.AND P0, PT, |R2|, +INF , PT ;  /* 0x7ff000000200742a */ /* 0x000fdc0003f0d200 */
[----:B------:R-:W-:Y:S01]  /*0460*/  @!P0 DMUL R20, RZ, R2 ;  /* 0x00000002ff148228 */ /* 0x000fe20000000000 */
[----:B------:R-:W-:Y:S01]  /*0470*/  @!P0 IMAD.MOV.U32 R5, RZ, RZ, 0x1 ;  /* 0x00000001ff058424 */ /* 0x000fe200078e00ff */
[----:B------:R-:W-:Y:S09]  /*0480*/  @!P0 BRA `(.L_x_6) ;  /* 0x00000000005c8947 */ /* 0x000ff20003800000 */
[----:B------:R-:W-:Y:S01]  /*0490*/  UMOV UR6, 0x6dc9c883 ;  /* 0x6dc9c88300067882 */ /* 0x000fe20000000000 */
[----:B------:R-:W-:Y:S01]  /*04a0*/  UMOV UR7, 0x3fe45f30 ;  /* 0x3fe45f3000077882 */ /* 0x000fe20000000000 */
[C---:B------:R-:W-:Y:S02]  /*04b0*/  DSETP.GE.AND P0, PT, |R2|.reuse, 2.14748364800000000000e+09, PT ;  /* 0x41e000000200742a */ /* 0x040fe40003f06200 */
[----:B------:R-:W-:Y:S01]  /*04c0*/  DMUL R8, R2, UR6 ;  /* 0x0000000602087c28 */ /* 0x000fe20008000000 */
[----:B------:R-:W-:Y:S01]  /*04d0*/  UMOV UR6, 0x54442d18 ;  /* 0x54442d1800067882 */ /* 0x000fe20000000000 */
[----:B------:R-:W-:-:S04]  /*04e0*/  UMOV UR7, 0x3ff921fb ;  /* 0x3ff921fb00077882 */ /* 0x000fc80000000000 */
[----:B------:R-:W0:Y:S08]  /*04f0*/  F2I.F64 R5, R8 ;  /* 0x0000000800057311 */ /* 0x000e300000301100 */
[----:B0-----:R-:W0:Y:S02]  /*0500*/  I2F.F64 R20, R5 ;  /* 0x0000000500147312 */ /* 0x001e240000201c00 */
[----:B0-----:R-:W-:Y:S01]  /*0510*/  DFMA R10, R20, -UR6, R2 ;  /* 0x80000006140a7c2b */ /* 0x001fe20008000002 */
[----:B------:R-:W-:Y:S01]  /*0520*/  UMOV UR6, 0x33145c00 ;  /* 0x33145c0000067882 */ /* 0x000fe20000000000 */
[----:B------:R-:W-:-:S06]  /*0530*/  UMOV UR7, 0x3c91a626 ;  /* 0x3c91a62600077882 */ /* 0x000fcc0000000000 */
[----:B------:R-:W-:Y:S01]  /*0540*/  DFMA R10, R20, -UR6, R10 ;  /* 0x80000006140a7c2b */ /* 0x000fe2000800000a */
[----:B------:R-:W-:Y:S01]  /*0550*/  UMOV UR6, 0x252049c0 ;  /* 0x252049c000067882 */ /* 0x000fe20000000000 */
[----:B------:R-:W-:-:S06]  /*0560*/  UMOV UR7, 0x397b839a ;  /* 0x397b839a00077882 */ /* 0x000fcc0000000000 */
[----:B------:R-:W-:Y:S01]  /*0570*/  DFMA R20, R20, -UR6, R10 ;  /* 0x8000000614147c2b */ /* 0x000fe2000800000a */
[----:B------:R-:W-:Y:S10]  /*0580*/  @!P0 BRA `(.L_x_7) ;  /* 0x0000000000188947 */ /* 0x000ff40003800000 */
[----:B------:R-:W-:Y:S01]  /*0590*/  IMAD.MOV.U32 R12, RZ, RZ, R2 ;  /* 0x000000ffff0c7224 */ /* 0x000fe200078e0002 */
[----:B------:R-:W-:Y:S01]  /*05a0*/  MOV R8, 0x5d0 ;  /* 0x000005d000087802 */ /* 0x000fe20000000f00 */
[----:B------:R-:W-:-:S07]  /*05b0*/  IMAD.MOV.U32 R5, RZ, RZ, R3 ;  /* 0x000000ffff057224 */ /* 0x000fce00078e0003 */
[----:B------:R-:W-:Y:S05]  /*05c0*/  CALL.REL.NOINC `($_Z11perform_fftP7double2ii$__internal_trig_reduction_slowpathd) ;  /* 0x0000000c00dc7944 */ /* 0x000fea0003c00000 */
[----:B------:R-:W-:Y:S02]  /*05d0*/  IMAD.MOV.U32 R20, RZ, RZ, R12 ;  /* 0x000000ffff147224 */ /* 0x000fe400078e000c */
[----:B------:R-:W-:-:S07]  /*05e0*/  IMAD.MOV.U32 R21, RZ, RZ, R13 ;  /* 0x000000ffff157224 */ /* 0x000fce00078e000d */
.L_x_7:
[----:B------:R-:W-:-:S07]  /*05f0*/  VIADD R5, R5, 0x1 ;  /* 0x0000000105057836 */ /* 0x000fce0000000000 */
.L_x_6:
[----:B------:R-:W0:Y:S01]  /*0600*/  LDCU.64 UR6, c[0x4][0x8] ;  /* 0x01000100ff0677ac */ /* 0x000e220008000a00 */
[----:B------:R-:W-:-:S05]  /*0610*/  IMAD.SHL.U32 R8, R5, 0x40, RZ ;  /* 0x0000004005087824 */ /* 0x000fca00078e00ff */
[----:B------:R-:W-:-:S04]  /*0620*/  LOP3.LUT R8, R8, 0x40, RZ, 0xc0, !PT ;  /* 0x0000004008087812 */ /* 0x000fc800078ec0ff */
[----:B0-----:R-:W-:-:S05]  /*0630*/  IADD3 R26, P0, PT, R8, UR6, RZ ;  /* 0x00000006081a7c10 */ /* 0x001fca000ff1e0ff */
[----:B------:R-:W-:-:S05]  /*0640*/  IMAD.X R27, RZ, RZ, UR7, P0 ;  /* 0x00000007ff1b7e24 */ /* 0x000fca00080e06ff */
[----:B------:R-:W2:Y:S04]  /*0650*/  LDG.E.128.CONSTANT R8, desc[UR8][R26.64] ;  /* 0x000000081a087981 */ /* 0x000ea8000c1e9d00 */
[----:B------:R-:W3:Y:S04]  /*0660*/  LDG.E.128.CONSTANT R12, desc[UR8][R26.64+0x10] ;  /* 0x000010081a0c7981 */ /* 0x000ee8000c1e9d00 */
[----:B------:R-:W4:Y:S01]  /*0670*/  LDG.E.128.CONSTANT R16, desc[UR8][R26.64+0x20] ;  /* 0x000020081a107981 */ /* 0x000f22000c1e9d00 */
[----:B------:R-:W-:Y:S01]  /*0680*/  LOP3.LUT R22, R5, 0x1, RZ, 0xc0, !PT ;  /* 0x0000000105167812 */ /* 0x000fe200078ec0ff */
[----:B------:R-:W-:Y:S01]  /*0690*/  IMAD.MOV.U32 R24, RZ, RZ, 0x20fd8164 ;  /* 0x20fd8164ff187424 */ /* 0x000fe200078e00ff */
[----:B------:R-:W-:Y:S01]  /*06a0*/  DSETP.NEU.AND P1, PT, |R2|, +INF , PT ;  /* 0x7ff000000200742a */ /* 0x000fe20003f2d200 */
[----:B------:R-:W-:Y:S01]  /*06b0*/  IMAD.MOV.U32 R25, RZ, RZ, 0x3da8ff83 ;  /* 0x3da8ff83ff197424 */ /* 0x000fe200078e00ff */
[----:B------:R-:W-:Y:S01]  /*06c0*/  ISETP.NE.U32.AND P0, PT, R22, 0x1, PT ;  /* 0x000000011600780c */ /* 0x000fe20003f05070 */
[----:B------:R-:W-:-:S03]  /*06d0*/  DMUL R22, R20, R20 ;  /* 0x0000001414167228 */ /* 0x000fc60000000000 */
[----:B------:R-:W-:Y:S02]  /*06e0*/  FSEL R24, R24, -8.06006814911005101289e+34, !P0 ;  /* 0xf9785eba18187808 */ /* 0x000fe40004000000 */
[----:B------:R-:W-:-:S06]  /*06f0*/  FSEL R25, -R25, 0.11223486810922622681, !P0 ;  /* 0x3de5db6519197808 */ /* 0x000fcc0004000100 */
[----:B--2---:R-:W-:-:S08]  /*0700*/  DFMA R8, R22, R24, R8 ;  /* 0x000000181608722b */ /* 0x004fd00000000008 */
[----:B------:R-:W-:-:S08]  /*0710*/  DFMA R8, R22, R8, R10 ;  /* 0x000000081608722b */ /* 0x000fd0000000000a */
[----:B---3--:R-:W-:-:S08]  /*0720*/  DFMA R8, R22, R8, R12 ;  /* 0x000000081608722b */ /* 0x008fd0000000000c */
[----:B------:R-:W-:-:S08]  /*0730*/  DFMA R8, R22, R8, R14 ;  /* 0x000000081608722b */ /* 0x000fd0000000000e */
[----:B----4-:R-:W-:-:S08]  /*0740*/  DFMA R8, R22, R8, R16 ;  /* 0x000000081608722b */ /* 0x010fd00000000010 */
[----:B------:R-:W-:-:S08]  /*0750*/  DFMA R8, R22, R8, R18 ;  /* 0x000000081608722b */ /* 0x000fd00000000012 */
[----:B------:R-:W-:Y:S02]  /*0760*/  DFMA R20, R8, R20, R20 ;  /* 0x000000140814722b */ /* 0x000fe40000000014 */
[----:B------:R-:W-:Y:S02]  /*0770*/  DFMA R8, R22, R8, 1 ;  /* 0x3ff000001608742b */ /* 0x000fe40000000008 */
[----:B------:R-:W-:-:S08]  /*0780*/  @!P1 DMUL R22, RZ, R2 ;  /* 0x00000002ff169228 */ /* 0x000fd00000000000 */
[----:B------:R-:W-:Y:S02]  /*0790*/  FSEL R10, R8, R20, !P0 ;  /* 0x00000014080a7208 */ /* 0x000fe40004000000 */
[----:B------:R-:W-:Y:S02]  /*07a0*/  FSEL R11, R9, R21, !P0 ;  /* 0x00000015090b7208 */ /* 0x000fe40004000000 */
[----:B------:R-:W-:Y:S01]  /*07b0*/  LOP3.LUT P0, RZ, R5, 0x2, RZ, 0xc0, !PT ;  /* 0x0000000205ff7812 */ /* 0x000fe2000780c0ff */
[----:B------:R-:W-:-:S03]  /*07c0*/  @!P1 IMAD.MOV.U32 R5, RZ, RZ, RZ ;  /* 0x000000ffff059224 */ /* 0x000fc600078e00ff */
[----:B------:R-:W-:-:S10]  /*07d0*/  DADD R8, RZ, -R10 ;  /* 0x00000000ff087229 */ /* 0x000fd4000000080a */
[----:B------:R-:W-:Y:S02]  /*07e0*/  FSEL R20, R10, R8, !P0 ;  /* 0x000000080a147208 */ /* 0x000fe40004000000 */
[----:B------:R-:W-:Y:S01]  /*07f0*/  FSEL R21, R11, R9, !P0 ;  /* 0x000000090b157208 */ /* 0x000fe20004000000 */
[----:B------:R-:W-:Y:S06]  /*0800*/  @!P1 BRA `(.L_x_8) ;  /* 0x0000000000589947 */ /* 0x000fec0003800000 */
        /* <DEDUP_REMOVED lines=22> */
.L_x_8:
        /* <DEDUP_REMOVED lines=10> */
[----:B------:R-:W-:Y:S01]  /*0a10*/  BSSY.RECONVERGENT B0, `(.L_x_9) ;  /* 0x0000061000007945 */ /* 0x000fe20003800200 */
[----:B------:R-:W-:Y:S01]  /*0a20*/  IMAD.MOV.U32 R25, RZ, RZ, 0x3da8ff83 ;  /* 0x3da8ff83ff197424 */ /* 0x000fe200078e00ff */
[----:B------:R-:W-:Y:S01]  /*0a30*/  ISETP.NE.U32.AND P0, PT, R2, 0x1, PT ;  /* 0x000000010200780c */ /* 0x000fe20003f05070 */
[----:B------:R-:W-:-:S03]  /*0a40*/  DMUL R2, R22, R22 ;  /* 0x0000001616027228 */ /* 0x000fc60000000000 */
[----:B------:R-:W-:Y:S02]  /*0a50*/  FSEL R24, R24, -8.06006814911005101289e+34, !P0 ;  /* 0xf9785eba18187808 */ /* 0x000fe40004000000 */
[----:B------:R-:W-:-:S06]  /*0a60*/  FSEL R25, -R25, 0.11223486810922622681, !P0 ;  /* 0x3de5db6519197808 */ /* 0x000fcc0004000100 */
[----:B--2---:R-:W-:-:S08]  /*0a70*/  DFMA R8, R2, R24, R8 ;  /* 0x000000180208722b */ /* 0x004fd00000000008 */
[----:B------:R-:W-:Y:S01]  /*0a80*/  DFMA R8, R2, R8, R10 ;  /* 0x000000080208722b */ /* 0x000fe2000000000a */
[----:B------:R-:W-:-:S05]  /*0a90*/  VIADD R11, R4, 0xffffffff ;  /* 0xffffffff040b7836 */ /* 0x000fca0000000000 */
[----:B------:R-:W-:Y:S02]  /*0aa0*/  LOP3.LUT R11, R11, R0, RZ, 0xc0, !PT ;  /* 0x000000000b0b7212 */ /* 0x000fe400078ec0ff */
[----:B---3--:R-:W-:Y:S02]  /*0ab0*/  DFMA R8, R2, R8, R12 ;  /* 0x000000080208722b */ /* 0x008fe4000000000c */
[----:B------:R-:W-:-:S06]  /*0ac0*/  ISETP.GE.AND P1, PT, R11, R4, PT ;  /* 0x000000040b00720c */ /* 0x000fcc0003f26270 */
[----:B------:R-:W-:-:S08]  /*0ad0*/  DFMA R8, R2, R8, R14 ;  /* 0x000000080208722b */ /* 0x000fd0000000000e */
[----:B----4-:R-:W-:-:S08]  /*0ae0*/  DFMA R8, R2, R8, R16 ;  /* 0x000000080208722b */ /* 0x010fd00000000010 */
[----:B------:R-:W-:-:S08]  /*0af0*/  DFMA R8, R2, R8, R18 ;  /* 0x000000080208722b */ /* 0x000fd00000000012 */
[----:B------:R-:W-:Y:S02]  /*0b00*/  DFMA R22, R8, R22, R22 ;  /* 0x000000160816722b */ /* 0x000fe40000000016 */
[----:B------:R-:W-:-:S10]  /*0b10*/  DFMA R2, R2, R8, 1 ;  /* 0x3ff000000202742b */ /* 0x000fd40000000008 */
[----:B------:R-:W-:Y:S02]  /*0b20*/  FSEL R8, R2, R22, !P0 ;  /* 0x0000001602087208 */ /* 0x000fe40004000000 */
[----:B------:R-:W-:Y:S02]  /*0b30*/  FSEL R9, R3, R23, !P0 ;  /* 0x0000001703097208 */ /* 0x000fe40004000000 */
[----:B------:R-:W-:-:S04]  /*0b40*/  LOP3.LUT P0, RZ, R5, 0x2, RZ, 0xc0, !PT ;  /* 0x0000000205ff7812 */ /* 0x000fc8000780c0ff */
[----:B------:R-:W-:-:S10]  /*0b50*/  DADD R2, RZ, -R8 ;  /* 0x00000000ff027229 */ /* 0x000fd40000000808 */
[----:B------:R-:W-:Y:S02]  /*0b60*/  FSEL R8, R8, R2, !P0 ;  /* 0x0000000208087208 */ /* 0x000fe40004000000 */
[----:B------:R-:W-:Y:S01]  /*0b70*/  FSEL R9, R9, R3, !P0 ;  /* 0x0000000309097208 */ /* 0x000fe20004000000 */
[----:B------:R-:W-:Y:S06]  /*0b80*/  @P1 BRA `(.L_x_10) ;  /* 0x0000000400241947 */ /* 0x000fec0003800000 */
[----:B------:R-:W-:Y:S01]  /*0b90*/  ISETP.GE.AND P0, PT, R11, 0x1, PT ;  /* 0x000000010b00780c */ /* 0x000fe20003f06270 */
[----:B------:R-:W-:Y:S01]  /*0ba0*/  BSSY.RECONVERGENT B1, `(.L_x_11) ;  /* 0x000003a000017945 */ /* 0x000fe20003800200 */
[----:B------:R-:W-:Y:S01]  /*0bb0*/  IMAD.MOV.U32 R2, RZ, RZ, 0x0 ;  /* 0x00000000ff027424 */ /* 0x000fe200078e00ff */
[----:B------:R-:W-:Y:S01]  /*0bc0*/  CS2R R16, SRZ ;  /* 0x0000000000107805 */ /* 0x000fe2000001ff00 */
[----:B------:R-:W-:-:S09]  /*0bd0*/  IMAD.MOV.U32 R3, RZ, RZ, 0x3ff00000 ;  /* 0x3ff00000ff037424 */ /* 0x000fd200078e00ff */
[----:B------:R-:W-:Y:S05]  /*0be0*/  @!P0 BRA `(.L_x_12) ;  /* 0x0000000000d48947 */ /* 0x000fea0003800000 */
[C---:B------:R-:W-:Y:S01]  /*0bf0*/  ISETP.GE.U32.AND P0, PT, R11.reuse, 0x4, PT ;  /* 0x000000040b00780c */ /* 0x040fe20003f06070 */
[----:B------:R-:W-:Y:S01]  /*0c00*/  BSSY.RECONVERGENT B2, `(.L_x_13) ;  /* 0x000001f000027945 */ /* 0x000fe20003800200 */
[----:B------:R-:W-:Y:S02]  /*0c10*/  LOP3.LUT R12, R11, 0x3, RZ, 0xc0, !PT ;  /* 0x000000030b0c7812 */ /* 0x000fe400078ec0ff */
[----:B------:R-:W-:Y:S01]  /*0c20*/  CS2R R16, SRZ ;  /* 0x0000000000107805 */ /* 0x000fe2000001ff00 */
[----:B------:R-:W-:Y:S01]  /*0c30*/  IMAD.MOV.U32 R2, RZ, RZ, 0x0 ;  /* 0x00000000ff027424 */ /* 0x000fe200078e00ff */
[----:B------:R-:W-:Y:S01]  /*0c40*/  ISETP.NE.AND P1, PT, R12, RZ, PT ;  /* 0x000000ff0c00720c */ /* 0x000fe20003f25270 */
[----:B------:R-:W-:-:S06]  /*0c50*/  IMAD.MOV.U32 R3, RZ, RZ, 0x3ff00000 ;  /* 0x3ff00000ff037424 */ /* 0x000fcc00078e00ff */
[----:B------:R-:W-:Y:S06]  /*0c60*/  @!P0 BRA `(.L_x_14) ;  /* 0x0000000000608947 */ /* 0x000fec0003800000 */
[----:B------:R-:W-:Y:S02]  /*0c70*/  LOP3.LUT R5, R11, 0x7ffffffc, RZ, 0xc0, !PT ;  /* 0x7ffffffc0b057812 */ /* 0x000fe400078ec0ff */
[----:B------:R-:W-:Y:S01]  /*0c80*/  CS2R R16, SRZ ;  /* 0x0000000000107805 */ /* 0x000fe2000001ff00 */
[----:B------:R-:W-:Y:S02]  /*0c90*/  IMAD.MOV.U32 R2, RZ, RZ, 0x0 ;  /* 0x00000000ff027424 */ /* 0x000fe400078e00ff */
[----:B------:R-:W-:Y:S02]  /*0ca0*/  IMAD.MOV.U32 R3, RZ, RZ, 0x3ff00000 ;  /* 0x3ff00000ff037424 */ /* 0x000fe400078e00ff */
[----:B------:R-:W-:-:S07]  /*0cb0*/  IMAD.MOV R5, RZ, RZ, -R5 ;  /* 0x000000ffff057224 */ /* 0x000fce00078e0a05 */
.L_x_15:
[-C--:B------:R-:W-:Y:S01]  /*0cc0*/  DMUL R10, R20, R16.reuse ;  /* 0x00000010140a7228 */ /* 0x080fe20000000000 */
[----:B------:R-:W-:Y:S01]  /*0cd0*/  VIADD R5, R5, 0x4 ;  /* 0x0000000405057836 */ /* 0x000fe20000000000 */
[----:B------:R-:W-:-:S04]  /*0ce0*/  DMUL R16, R8, R16 ;  /* 0x0000001008107228 */ /* 0x000fc80000000000 */
[----:B------:R-:W-:Y:S02]  /*0cf0*/  ISETP.NE.AND P0, PT, R5, RZ, PT ;  /* 0x000000ff0500720c */ /* 0x000fe40003f05270 */
[-C--:B------:R-:W-:Y:S02]  /*0d00*/  DFMA R10, R8, R2.reuse, R10 ;  /* 0x00000002080a722b */ /* 0x080fe4000000000a */
[----:B------:R-:W-:-:S06]  /*0d10*/  DFMA R16, R20, R2, -R16 ;  /* 0x000000021410722b */ /* 0x000fcc0000000810 */
[-C--:B------:R-:W-:Y:S02]  /*0d20*/  DMUL R2, R20, R10.reuse ;  /* 0x0000000a14027228 */ /* 0x080fe40000000000 */
[----:B------:R-:W-:-:S06]  /*0d30*/  DMUL R10, R8, R10 ;  /* 0x0000000a080a7228 */ /* 0x000fcc0000000000 */
        /* <DEDUP_REMOVED lines=8> */
[-C--:B------:R-:W-:Y:S02]  /*0dc0*/  DFMA R2, R20, R10.reuse, -R2 ;  /* 0x0000000a1402722b */ /* 0x080fe40000000802 */
[----:B------:R-:W-:Y:S01]  /*0dd0*/  DFMA R16, R8, R10, R14 ;  /* 0x0000000a0810722b */ /* 0x000fe2000000000e */
[----:B------:R-:W-:Y:S10]  /*0de0*/  @P0 BRA `(.L_x_15) ;  /* 0xfffffffc00b40947 */ /* 0x000ff4000383ffff */
.L_x_14:
[----:B------:R-:W-:Y:S05]  /*0df0*/  BSYNC.RECONVERGENT B2 ;  /* 0x0000000000027941 */ /* 0x000fea0003800200 */
.L_x_13:
[----:B------:R-:W-:Y:S05]  /*0e00*/  @!P1 BRA `(.L_x_12) ;  /* 0x00000000004c9947 */ /* 0x000fea0003800000 */
[-C--:B------:R-:W-:Y:S01]  /*0e10*/  DMUL R10, R8, R16.reuse ;  /* 0x00000010080a7228 */ /* 0x080fe20000000000 */
[----:B------:R-:W-:Y:S01]  /*0e20*/  ISETP.NE.AND P0, PT, R12, 0x1, PT ;  /* 0x000000010c00780c */ /* 0x000fe20003f05270 */
[----:B------:R-:W-:-:S06]  /*0e30*/  DMUL R16, R20, R16 ;  /* 0x0000001014107228 */ /* 0x000fcc0000000000 */
[-C--:B------:R-:W-:Y:S02]  /*0e40*/  DFMA R10, R20, R2.reuse, -R10 ;  /* 0x00000002140a722b */ /* 0x080fe4000000080a */
[----:B------:R-:W-:-:S08]  /*0e50*/  DFMA R16, R8, R2, R16 ;  /* 0x000000020810722b */ /* 0x000fd00000000010 */
[----:B------:R-:W-:Y:S02]  /*0e60*/  IMAD.MOV.U32 R2, RZ, RZ, R10 ;  /* 0x000000ffff027224 */ /* 0x000fe400078e000a */
[----:B------:R-:W-:Y:S01]  /*0e70*/  IMAD.MOV.U32 R3, RZ, RZ, R11 ;  /* 0x000000ffff037224 */ /* 0x000fe200078e000b */
[----:B------:R-:W-:Y:S06]  /*0e80*/  @!P0 BRA `(.L_x_12) ;  /* 0x00000000002c8947 */ /* 0x000fec0003800000 */
[-C--:B------:R-:W-:Y:S01]  /*0e90*/  DMUL R14, R20, R16.reuse ;  /* 0x00000010140e7228 */ /* 0x080fe20000000000 */
[----:B------:R-:W-:Y:S01]  /*0ea0*/  ISETP.NE.AND P0, PT, R12, 0x2, PT ;  /* 0x000000020c00780c */ /* 0x000fe20003f05270 */
[----:B------:R-:W-:-:S06]  /*0eb0*/  DMUL R2, R8, R16 ;  /* 0x0000001008027228 */ /* 0x000fcc0000000000 */
[-C--:B------:R-:W-:Y:S02]  /*0ec0*/  DFMA R16, R8, R10.reuse, R14 ;  /* 0x0000000a0810722b */ /* 0x080fe4000000000e */
[----:B------:R-:W-:-:S06]  /*0ed0*/  DFMA R2, R20, R10, -R2 ;  /* 0x0000000a1402722b */ /* 0x000fcc0000000802 */
[-C--:B------:R-:W-:Y:S02]  /*0ee0*/  @P0 DMUL R10, R8, R16.reuse ;  /* 0x00000010080a0228 */ /* 0x080fe40000000000 */
[----:B------:R-:W-:-:S06]  /*0ef0*/  @P0 DMUL R12, R20, R16 ;  /* 0x00000010140c0228 */ /* 0x000fcc0000000000 */
[-C--:B------:R-:W-:Y:S02]  /*0f00*/  @P0 DFMA R10, R20, R2.reuse, -R10 ;  /* 0x00000002140a022b */ /* 0x080fe4000000080a */
[----:B------:R-:W-:-:S08]  /*0f10*/  @P0 DFMA R16, R8, R2, R12 ;  /* 0x000000020810022b */ /* 0x000fd0000000000c */
[----:B------:R-:W-:Y:S02]  /*0f20*/  @P0 IMAD.MOV.U32 R2, RZ, RZ, R10 ;  /* 0x000000ffff020224 */ /* 0x000fe400078e000a */
[----:B------:R-:W-:-:S07]  /*0f30*/  @P0 IMAD.MOV.U32 R3, RZ, RZ, R11 ;  /* 0x000000ffff030224 */ /* 0x000fce00078e000b */
.L_x_12:
[----:B------:R-:W-:Y:S05]  /*0f40*/  BSYNC.RECONVERGENT B1 ;  /* 0x0000000000017941 */ /* 0x000fea0003800200 */
.L_x_11:
[----:B------:R-:W-:Y:S01]  /*0f50*/  IMAD.WIDE R4, R4, 0x10, R6 ;  /* 0x0000001004047825 */ /* 0x000fe200078e0206 */
[----:B------:R-:W2:Y:S04]  /*0f60*/  LDG.E.128 R12, desc[UR8][R6.64] ;  /* 0x00000008060c7981 */ /* 0x000ea8000c1e1d00 */
[----:B------:R-:W3:Y:S02]  /*0f70*/  LDG.E.128 R8, desc[UR8][R4.64] ;  /* 0x0000000804087981 */ /* 0x000ee4000c1e1d00 */
[C---:B---3--:R-:W-:Y:S02]  /*0f80*/  DMUL R18, R10.reuse, R2 ;  /* 0x000000020a127228 */ /* 0x048fe40000000000 */
[----:B------:R-:W-:-:S06]  /*0f90*/  DMUL R10, R10, R16 ;  /* 0x000000100a0a7228 */ /* 0x000fcc0000000000 */
[C---:B------:R-:W-:Y:S02]  /*0fa0*/  DFMA R18, R8.reuse, R16, R18 ;  /* 0x000000100812722b */ /* 0x040fe40000000012 */
[----:B------:R-:W-:-:S06]  /*0fb0*/  DFMA R2, R8, R2, -R10 ;  /* 0x000000020802722b */ /* 0x000fcc000000080a */
[----:B--2---:R-:W-:Y:S02]  /*0fc0*/  DADD R10, -R18, R14 ;  /* 0x00000000120a7229 */ /* 0x004fe4000000010e */
[----:B------:R-:W-:Y:S02]  /*0fd0*/  DADD R8, -R2, R12 ;  /* 0x0000000002087229 */ /* 0x000fe4000000010c */
[----:B------:R-:W-:Y:S02]  /*0fe0*/  DADD R14, R18, R14 ;  /* 0x00000000120e7229 */ /* 0x000fe4000000000e */
[----:B------:R-:W-:-:S03]  /*0ff0*/  DADD R12, R2, R12 ;  /* 0x00000000020c7229 */ /* 0x000fc6000000000c */
[----:B------:R0:W-:Y:S04]  /*1000*/  STG.E.128 desc[UR8][R4.64], R8 ;  /* 0x0000000804007986 */ /* 0x0001e8000c101d08 */
[----:B------:R0:W-:Y:S04]  /*1010*/  STG.E.128 desc[UR8][R6.64], R12 ;  /* 0x0000000c06007986 */ /* 0x0001e8000c101d08 */
.L_x_10:
[----:B------:R-:W-:Y:S05]  /*1020*/  BSYNC.RECONVERGENT B0 ;  /* 0x0000000000007941 */ /* 0x000fea0003800200 */
.L_x_9:
[----:B------:R-:W-:Y:S06]  /*1030*/  BAR.SYNC.DEFER_BLOCKING 0x0 ;  /* 0x0000000000007b1d */ /* 0x000fec0000010000 */
[----:B------:R-:W-:Y:S05]  /*1040*/  BRA.U UP0, `(.L_x_16) ;  /* 0xfffffff1009c7547 */ /* 0x000fea000b83ffff */
[----:B------:R-:W-:Y:S05]  /*1050*/  EXIT ;  /* 0x000000000000794d */ /* 0x000fea0003800000 */
        .weak           $__internal_0_$__cuda_sm20_div_rn_f64_full
        .type           $__internal_0_$__cuda_sm20_div_rn_f64_full,@function
        .size           $__internal_0_$__cuda_sm20_div_rn_f64_full,($_Z11perform_fftP7double2ii$__internal_trig_reduction_slowpathd - $__internal_0_$__cuda_sm20_div_rn_f64_full)
$__internal_0_$__cuda_sm20_div_rn_f64_full:
[C---:B------:R-:W-:Y:S01]  /*1060*/  FSETP.GEU.AND P0, PT, |R9|.reuse, 1.469367938527859385e-39, PT ;  /* 0x001000000900780b */ /* 0x040fe20003f0e200 */
[----:B------:R-:W-:Y:S01]  /*1070*/  IMAD.MOV.U32 R12, RZ, RZ, 0x1 ;  /* 0x00000001ff0c7424 */ /* 0x000fe200078e00ff */
[C---:B------:R-:W-:Y:S01]  /*1080*/  LOP3.LUT R2, R9.reuse, 0x800fffff, RZ, 0xc0, !PT ;  /* 0x800fffff09027812 */ /* 0x040fe200078ec0ff */
[----:B------:R-:W-:Y:S01]  /*1090*/  IMAD.MOV.U32 R5, RZ, RZ, 0x1ca00000 ;  /* 0x1ca00000ff057424 */ /* 0x000fe200078e00ff */
[----:B------:R-:W-:Y:S01]  /*10a0*/  LOP3.LUT R11, R9, 0x7ff00000, RZ, 0xc0, !PT ;  /* 0x7ff00000090b7812 */ /* 0x000fe200078ec0ff */
[----:B------:R-:W-:Y:S01]  /*10b0*/  IMAD.MOV.U32 R20, RZ, RZ, 0x40100000 ;  /* 0x40100000ff147424 */ /* 0x000fe200078e00ff */
[----:B------:R-:W-:Y:S01]  /*10c0*/  LOP3.LUT R3, R2, 0x3ff00000, RZ, 0xfc, !PT ;  /* 0x3ff0000002037812 */ /* 0x000fe200078efcff */
[----:B------:R-:W-:Y:S01]  /*10d0*/  IMAD.MOV.U32 R2, RZ, RZ, R8 ;  /* 0x000000ffff027224 */ /* 0x000fe200078e0008 */
[----:B------:R-:W-:Y:S01]  /*10e0*/  ISETP.LE.U32.AND P1, PT, R11, 0x40100000, PT ;  /* 0x401000000b00780c */ /* 0x000fe20003f23070 */
[----:B------:R-:W-:-:S03]  /*10f0*/  VIADD R21, R20, 0xffffffff ;  /* 0xffffffff14157836 */ /* 0x000fc60000000000 */
[----:B------:R-:W-:Y:S01]  /*1100*/  SEL R16, R5, 0x63400000, !P1 ;  /* 0x6340000005107807 */ /* 0x000fe20004800000 */
[----:B------:R-:W-:-:S03]  /*1110*/  @!P0 DMUL R2, R8, 8.98846567431157953865e+307 ;  /* 0x7fe0000008028828 */ /* 0x000fc60000000000 */
[----:B------:R-:W-:Y:S01]  /*1120*/  LOP3.LUT R17, R16, 0x800921fb, RZ, 0xfc, !PT ;  /* 0x800921fb10117812 */ /* 0x000fe200078efcff */
[----:B------:R-:W-:Y:S02]  /*1130*/  IMAD.MOV.U32 R16, RZ, RZ, 0x54442d18 ;  /* 0x54442d18ff107424 */ /* 0x000fe400078e00ff */
[----:B------:R-:W0:Y:S04]  /*1140*/  MUFU.RCP64H R13, R3 ;  /* 0x00000003000d7308 */ /* 0x000e280000001800 */
[----:B------:R-:W-:Y:S02]  /*1150*/  @!P0 LOP3.LUT R11, R3, 0x7ff00000, RZ, 0xc0, !PT ;  /* 0x7ff00000030b8812 */ /* 0x000fe400078ec0ff */
[----:B------:R-:W-:-:S03]  /*1160*/  ISETP.GT.U32.AND P0, PT, R21, 0x7feffffe, PT ;  /* 0x7feffffe1500780c */ /* 0x000fc60003f04070 */
[----:B------:R-:W-:-:S05]  /*1170*/  VIADD R21, R11, 0xffffffff ;  /* 0xffffffff0b157836 */ /* 0x000fca0000000000 */
[----:B------:R-:W-:Y:S01]  /*1180*/  ISETP.GT.U32.OR P0, PT, R21, 0x7feffffe, P0 ;  /* 0x7feffffe1500780c */ /* 0x000fe20000704470 */
[----:B0-----:R-:W-:-:S08]  /*1190*/  DFMA R14, R12, -R2, 1 ;  /* 0x3ff000000c0e742b */ /* 0x001fd00000000802 */
[----:B------:R-:W-:-:S08]  /*11a0*/  DFMA R14, R14, R14, R14 ;  /* 0x0000000e0e0e722b */ /* 0x000fd0000000000e */
[----:B------:R-:W-:-:S08]  /*11b0*/  DFMA R12, R12, R14, R12 ;  /* 0x0000000e0c0c722b */ /* 0x000fd0000000000c */
[----:B------:R-:W-:-:S08]  /*11c0*/  DFMA R14, R12, -R2, 1 ;  /* 0x3ff000000c0e742b */ /* 0x000fd00000000802 */
[----:B------:R-:W-:-:S08]  /*11d0*/  DFMA R12, R12, R14, R12 ;  /* 0x0000000e0c0c722b */ /* 0x000fd0000000000c */
[----:B------:R-:W-:-:S08]  /*11e0*/  DMUL R14, R12, R16 ;  /* 0x000000100c0e7228 */ /* 0x000fd00000000000 */
[----:B------:R-:W-:-:S08]  /*11f0*/  DFMA R18, R14, -R2, R16 ;  /* 0x800000020e12722b */ /* 0x000fd00000000010 */
[----:B------:R-:W-:Y:S01]  /*1200*/  DFMA R12, R12, R18, R14 ;  /* 0x000000120c0c722b */ /* 0x000fe2000000000e */
[----:B------:R-:W-:Y:S10]  /*1210*/  @P0 BRA `(.L_x_17) ;  /* 0x0000000000740947 */ /* 0x000ff40003800000 */
[----:B------:R-:W-:Y:S01]  /*1220*/  LOP3.LUT R15, R9, 0x7ff00000, RZ, 0xc0, !PT ;  /* 0x7ff00000090f7812 */ /* 0x000fe200078ec0ff */
[----:B------:R-:W-:Y:S02]  /*1230*/  IMAD.MOV.U32 R11, RZ, RZ, 0x40100000 ;  /* 0x40100000ff0b7424 */ /* 0x000fe400078e00ff */
[----:B------:R-:W-:Y:S01]  /*1240*/  IMAD.MOV.U32 R18, RZ, RZ, RZ ;  /* 0x000000ffff127224 */ /* 0x000fe200078e00ff */
[----:B------:R-:W-:Y:S01]  /*1250*/  ISETP.LE.U32.AND P0, PT, R15, 0x40100000, PT ;  /* 0x401000000f00780c */ /* 0x000fe20003f03070 */
[----:B------:R-:W-:-:S05]  /*1260*/  IMAD.MOV R14, RZ, RZ, -R15 ;  /* 0x000000ffff0e7224 */ /* 0x000fca00078e0a0f */
[----:B------:R-:W-:Y:S02]  /*1270*/  VIADDMNMX R11, R14, R11, 0xb9600000, !PT ;  /* 0xb96000000e0b7446 */ /* 0x000fe4000780010b */
[----:B------:R-:W-:Y:S02]  /*1280*/  SEL R14, R5, 0x63400000, !P0 ;  /* 0x63400000050e7807 */ /* 0x000fe40004000000 */
[----:B------:R-:W-:-:S05]  /*1290*/  VIMNMX R11, PT, PT, R11, 0x46a00000, PT ;  /* 0x46a000000b0b7848 */ /* 0x000fca0003fe0100 */
[----:B------:R-:W-:-:S04]  /*12a0*/  IMAD.IADD R11, R11, 0x1, -R14 ;  /* 0x000000010b0b7824 */ /* 0x000fc800078e0a0e */
[----:B------:R-:W-:-:S06]  /*12b0*/  VIADD R19, R11, 0x7fe00000 ;  /* 0x7fe000000b137836 */ /* 0x000fcc0000000000 */
[----:B------:R-:W-:-:S10]  /*12c0*/  DMUL R14, R12, R18 ;  /* 0x000000120c0e7228 */ /* 0x000fd40000000000 */
[----:B------:R-:W-:-:S13]  /*12d0*/  FSETP.GTU.AND P0, PT, |R15|, 1.469367938527859385e-39, PT ;  /* 0x001000000f00780b */ /* 0x000fda0003f0c200 */
[----:B------:R-:W-:Y:S05]  /*12e0*/  @P0 BRA `(.L_x_18) ;  /* 0x0000000000840947 */ /* 0x000fea0003800000 */
[----:B------:R-:W-:Y:S01]  /*12f0*/  DFMA R2, R12, -R2, R16 ;  /* 0x800000020c02722b */ /* 0x000fe20000000010 */
[----:B------:R-:W-:-:S09]  /*1300*/  IMAD.MOV.U32 R18, RZ, RZ, RZ ;  /* 0x000000ffff127224 */ /* 0x000fd200078e00ff */
[C---:B------:R-:W-:Y:S02]  /*1310*/  FSETP.NEU.AND P0, PT, R3.reuse, RZ, PT ;  /* 0x000000ff0300720b */ /* 0x040fe40003f0d000 */
[----:B------:R-:W-:-:S04]  /*1320*/  LOP3.LUT R9, R3, 0x80000000, R9, 0x48, !PT ;  /* 0x8000000003097812 */ /* 0x000fc800078e4809 */
[----:B------:R-:W-:-:S07]  /*1330*/  LOP3.LUT R19, R9, R19, RZ, 0xfc, !PT ;  /* 0x0000001309137212 */ /* 0x000fce00078efcff */
[----:B------:R-:W-:Y:S05]  /*1340*/  @!P0 BRA `(.L_x_18) ;  /* 0x00000000006c8947 */ /* 0x000fea0003800000 */
[----:B------:R-:W-:Y:S02]  /*1350*/  IMAD.MOV R3, RZ, RZ, -R11 ;  /* 0x000000ffff037224 */ /* 0x000fe400078e0a0b */
[----:B------:R-:W-:-:S06]  /*1360*/  IMAD.MOV.U32 R2, RZ, RZ, RZ ;  /* 0x000000ffff027224 */ /* 0x000fcc00078e00ff */
[----:B------:R-:W-:Y:S02]  /*1370*/  DFMA R2, R14, -R2, R12 ;  /* 0x800000020e02722b */ /* 0x000fe4000000000c */
[----:B------:R-:W-:-:S04]  /*1380*/  DMUL.RP R12, R12, R18 ;  /* 0x000000120c0c7228 */ /* 0x000fc80000008000 */
[----:B------:R-:W-:-:S04]  /*1390*/  IADD3 R2, PT, PT, -R11, -0x43300000, RZ ;  /* 0xbcd000000b027810 */ /* 0x000fc80007ffe1ff */
[----:B------:R-:W-:Y:S02]  /*13a0*/  FSETP.NEU.AND P0, PT, |R3|, R2, PT ;  /* 0x000000020300720b */ /* 0x000fe40003f0d200 */
[----:B------:R-:W-:Y:S02]  /*13b0*/  LOP3.LUT R9, R13, R9, RZ, 0x3c, !PT ;  /* 0x000000090d097212 */ /* 0x000fe400078e3cff */
[----:B------:R-:W-:Y:S02]  /*13c0*/  FSEL R14, R12, R14, !P0 ;  /* 0x0000000e0c0e7208 */ /* 0x000fe40004000000 */
[----:B------:R-:W-:Y:S01]  /*13d0*/  FSEL R15, R9, R15, !P0 ;  /* 0x0000000f090f7208 */ /* 0x000fe20004000000 */
[----:B------:R-:W-:Y:S06]  /*13e0*/  BRA `(.L_x_18) ;  /* 0x0000000000447947 */ /* 0x000fec0003800000 */
.L_x_17:
[----:B------:R-:W-:-:S14]  /*13f0*/  DSETP.NAN.AND P0, PT, R8, R8, PT ;  /* 0x000000080800722a */ /* 0x000fdc0003f08000 */
[----:B------:R-:W-:Y:S05]  /*1400*/  @P0 BRA `(.L_x_19) ;  /* 0x0000000000340947 */ /* 0x000fea0003800000 */
[----:B------:R-:W-:Y:S01]  /*1410*/  ISETP.NE.AND P0, PT, R20, R11, PT ;  /* 0x0000000b1400720c */ /* 0x000fe20003f05270 */
[----:B------:R-:W-:Y:S02]  /*1420*/  IMAD.MOV.U32 R14, RZ, RZ, 0x0 ;  /* 0x00000000ff0e7424 */ /* 0x000fe400078e00ff */
[----:B------:R-:W-:-:S10]  /*1430*/  IMAD.MOV.U32 R15, RZ, RZ, -0x80000 ;  /* 0xfff80000ff0f7424 */ /* 0x000fd400078e00ff */
[----:B------:R-:W-:Y:S05]  /*1440*/  @!P0 BRA `(.L_x_18) ;  /* 0x00000000002c8947 */ /* 0x000fea0003800000 */
[----:B------:R-:W-:Y:S02]  /*1450*/  ISETP.NE.AND P0, PT, R20, 0x7ff00000, PT ;  /* 0x7ff000001400780c */ /* 0x000fe40003f05270 */
[----:B------:R-:W-:Y:S02]  /*1460*/  LOP3.LUT R8, R9, 0xc01921fb, RZ, 0x3c, !PT ;  /* 0xc01921fb09087812 */ /* 0x000fe400078e3cff */
[----:B------:R-:W-:Y:S02]  /*1470*/  ISETP.EQ.OR P0, PT, R11, RZ, !P0 ;  /* 0x000000ff0b00720c */ /* 0x000fe40004702670 */
[----:B------:R-:W-:-:S11]  /*1480*/  LOP3.LUT R15, R8, 0x80000000, RZ, 0xc0, !PT ;  /* 0x80000000080f7812 */ /* 0x000fd600078ec0ff */
[----:B------:R-:W-:Y:S01]  /*1490*/  @P0 LOP3.LUT R2, R15, 0x7ff00000, RZ, 0xfc, !PT ;  /* 0x7ff000000f020812 */ /* 0x000fe200078efcff */
[----:B------:R-:W-:Y:S02]  /*14a0*/  @!P0 IMAD.MOV.U32 R14, RZ, RZ, RZ ;  /* 0x000000ffff0e8224 */ /* 0x000fe400078e00ff */
[----:B------:R-:W-:Y:S02]  /*14b0*/  @P0 IMAD.MOV.U32 R14, RZ, RZ, RZ ;  /* 0x000000ffff0e0224 */ /* 0x000fe400078e00ff */
[----:B------:R-:W-:Y:S01]  /*14c0*/  @P0 IMAD.MOV.U32 R15, RZ, RZ, R2 ;  /* 0x000000ffff0f0224 */ /* 0x000fe200078e0002 */
[----:B------:R-:W-:Y:S06]  /*14d0*/  BRA `(.L_x_18) ;  /* 0x0000000000087947 */ /* 0x000fec0003800000 */
.L_x_19:
[----:B------:R-:W-:Y:S01]  /*14e0*/  LOP3.LUT R15, R9, 0x80000, RZ, 0xfc, !PT ;  /* 0x00080000090f7812 */ /* 0x000fe200078efcff */
[----:B------:R-:W-:-:S07]  /*14f0*/  IMAD.MOV.U32 R14, RZ, RZ, R8 ;  /* 0x000000ffff0e7224 */ /* 0x000fce00078e0008 */
.L_x_18:
[----:B------:R-:W-:Y:S02]  /*1500*/  IMAD.MOV.U32 R11, RZ, RZ, 0x0 ;  /* 0x00000000ff0b7424 */ /* 0x000fe400078e00ff */
[----:B------:R-:W-:Y:S02]  /*1510*/  IMAD.MOV.U32 R2, RZ, RZ, R14 ;  /* 0x000000ffff027224 */ /* 0x000fe400078e000e */
[----:B------:R-:W-:Y:S01]  /*1520*/  IMAD.MOV.U32 R3, RZ, RZ, R15 ;  /* 0x000000ffff037224 */ /* 0x000fe200078e000f */
[----:B------:R-:W-:Y:S06]  /*1530*/  RET.REL.NODEC R10 `(_Z11perform_fftP7double2ii) ;  /* 0xffffffe80ab07950 */ /* 0x000fec0003c3ffff */
        .type           $_Z11perform_fftP7double2ii$__internal_trig_reduction_slowpathd,@function
        .size           $_Z11perform_fftP7double2ii$__internal_trig_reduction_slowpathd,(.L_x_26 - $_Z11perform_fftP7double2ii$__internal_trig_reduction_slowpathd)
$_Z11perform_fftP7double2ii$__internal_trig_reduction_slowpathd:
[--C-:B------:R-:W-:Y:S01]  /*1540*/  SHF.R.U32.HI R9, RZ, 0x14, R5.reuse ;  /* 0x00000014ff097819 */ /* 0x100fe20000011605 */
[----:B------:R-:W-:Y:S02]  /*1550*/  IMAD.MOV.U32 R13, RZ, RZ, R5 ;  /* 0x000000ffff0d7224 */ /* 0x000fe400078e0005 */
[----:B------:R-:W-:Y:S01]  /*1560*/  IMAD.MOV.U32 R10, RZ, RZ, RZ ;  /* 0x000000ffff0a7224 */ /* 0x000fe200078e00ff */
[----:B------:R-:W-:-:S04]  /*1570*/  LOP3.LUT R11, R9, 0x7ff, RZ, 0xc0, !PT ;  /* 0x000007ff090b7812 */ /* 0x000fc800078ec0ff */
[----:B------:R-:W-:-:S13]  /*1580*/  ISETP.NE.AND P0, PT, R11, 0x7ff, PT ;  /* 0x000007ff0b00780c */ /* 0x000fda0003f05270 */
[----:B------:R-:W-:Y:S05]  /*1590*/  @!P0 BRA `(.L_x_20) ;  /* 0x00000008002c8947 */ /* 0x000fea0003800000 */
[----:B------:R-:W-:Y:S01]  /*15a0*/  VIADD R11, R11, 0xfffffc00 ;  /* 0xfffffc000b0b7836 */ /* 0x000fe20000000000 */
[----:B------:R-:W-:-:S04]  /*15b0*/  CS2R R14, SRZ ;  /* 0x00000000000e7805 */ /* 0x000fc8000001ff00 */
[----:B------:R-:W-:Y:S02]  /*15c0*/  SHF.R.U32.HI R10, RZ, 0x6, R11 ;  /* 0x00000006ff0a7819 */ /* 0x000fe4000001160b */
[----:B------:R-:W-:Y:S02]  /*15d0*/  ISETP.GE.U32.AND P0, PT, R11, 0x80, PT ;  /* 0x000000800b00780c */ /* 0x000fe40003f06070 */
[C---:B------:R-:W-:Y:S02]  /*15e0*/  IADD3 R11, PT, PT, -R10.reuse, 0x13, RZ ;  /* 0x000000130a0b7810 */ /* 0x040fe40007ffe1ff */
[----:B------:R-:W-:Y:S02]  /*15f0*/  IADD3 R23, PT, PT, -R10, 0xf, RZ ;  /* 0x0000000f0a177810 */ /* 0x000fe40007ffe1ff */
[----:B------:R-:W-:-:S04]  /*1600*/  SEL R11, R11, 0x12, P0 ;  /* 0x000000120b0b7807 */ /* 0x000fc80000000000 */
[----:B------:R-:W-:-:S13]  /*1610*/  ISETP.GE.AND P0, PT, R23, R11, PT ;  /* 0x0000000b1700720c */ /* 0x000fda0003f06270 */
[----:B------:R-:W-:Y:S05]  /*1620*/  @P0 BRA `(.L_x_21) ;  /* 0x00000000008c0947 */ /* 0x000fea0003800000 */
[C---:B------:R-:W-:Y:S01]  /*1630*/  SHF.L.U64.HI R16, R12.reuse, 0xb, R13 ;  /* 0x0000000b0c107819 */ /* 0x040fe2000001020d */
[----:B------:R-:W-:Y:S01]  /*1640*/  IMAD.SHL.U32 R13, R12, 0x800, RZ ;  /* 0x000008000c0d7824 */ /* 0x000fe200078e00ff */
[----:B------:R-:W-:Y:S01]  /*1650*/  IADD3 R19, PT, PT, RZ, -R10, -R11 ;  /* 0x8000000aff137210 */ /* 0x000fe20007ffe80b */
[----:B------:R-:W-:Y:S01]  /*1660*/  IMAD.MOV.U32 R18, RZ, RZ, RZ ;  /* 0x000000ffff127224 */ /* 0x000fe200078e00ff */
[----:B------:R-:W-:Y:S02]  /*1670*/  CS2R R14, SRZ ;  /* 0x00000000000e7805 */ /* 0x000fe4000001ff00 */
[----:B------:R-:W-:Y:S01]  /*1680*/  LOP3.LUT R12, R16, 0x80000000, RZ, 0xfc, !PT ;  /* 0x80000000100c7812 */ /* 0x000fe200078efcff */
[----:B------:R-:W0:Y:S01]  /*1690*/  LDCU.64 UR6, c[0x0][0x358] ;  /* 0x00006b00ff0677ac */ /* 0x000e220008000a00 */
[----:B------:R-:W-:-:S05]  /*16a0*/  NOP ;  /* 0x0000000000007918 */ /* 0x000fca0000000000 */
.L_x_22:
[----:B------:R-:W1:Y:S02]  /*16b0*/  LDC.64 R16, c[0x4][RZ] ;  /* 0x01000000ff107b82 */ /* 0x000e640000000a00 */
[----:B-1----:R-:W-:-:S06]  /*16c0*/  IMAD.WIDE R16, R23, 0x8, R16 ;  /* 0x0000000817107825 */ /* 0x002fcc00078e0210 */
[----:B0-----:R-:W2:Y:S01]  /*16d0*/  LDG.E.64.CONSTANT R16, desc[UR6][R16.64] ;  /* 0x0000000610107981 */ /* 0x001ea2000c1e9b00 */
[----:B------:R-:W-:Y:S02]  /*16e0*/  VIADD R19, R19, 0x1 ;  /* 0x0000000113137836 */ /* 0x000fe40000000000 */
[----:B------:R-:W-:Y:S02]  /*16f0*/  VIADD R23, R23, 0x1 ;  /* 0x0000000117177836 */ /* 0x000fe40000000000 */
[----:B--2---:R-:W-:-:S04]  /*1700*/  IMAD.WIDE.U32 R14, P2, R16, R13, R14 ;  /* 0x0000000d100e7225 */ /* 0x004fc8000784000e */
[----:B------:R-:W-:Y:S02]  /*1710*/  IMAD R25, R16, R12, RZ ;  /* 0x0000000c10197224 */ /* 0x000fe400078e02ff */
[CC--:B------:R-:W-:Y:S02]  /*1720*/  IMAD R22, R17.reuse, R13.reuse, RZ ;  /* 0x0000000d11167224 */ /* 0x0c0fe400078e02ff */
[----:B------:R-:W-:Y:S01]  /*1730*/  IMAD.HI.U32 R27, R17, R13, RZ ;  /* 0x0000000d111b7227 */ /* 0x000fe200078e00ff */
[----:B------:R-:W-:-:S03]  /*1740*/  IADD3 R15, P0, PT, R25, R15, RZ ;  /* 0x0000000f190f7210 */ /* 0x000fc60007f1e0ff */
[----:B------:R-:W-:Y:S01]  /*1750*/  IMAD R25, R18, 0x8, R1 ;  /* 0x0000000812197824 */ /* 0x000fe200078e0201 */
[----:B------:R-:W-:Y:S01]  /*1760*/  IADD3 R15, P1, PT, R22, R15, RZ ;  /* 0x0000000f160f7210 */ /* 0x000fe20007f3e0ff */
[----:B------:R-:W-:-:S04]  /*1770*/  IMAD.HI.U32 R22, R16, R12, RZ ;  /* 0x0000000c10167227 */ /* 0x000fc800078e00ff */
[----:B------:R-:W-:Y:S01]  /*1780*/  IMAD.X R16, RZ, RZ, R22, P2 ;  /* 0x000000ffff107224 */ /* 0x000fe200010e0616 */
[----:B------:R0:W-:Y:S01]  /*1790*/  STL.64 [R25], R14 ;  /* 0x0000000e19007387 */ /* 0x0001e20000100a00 */
[----:B------:R-:W-:-:S03]  /*17a0*/  IMAD.HI.U32 R22, R17, R12, RZ ;  /* 0x0000000c11167227 */ /* 0x000fc600078e00ff */
[----:B------:R-:W-:Y:S01]  /*17b0*/  IADD3.X R16, P0, PT, R27, R16, RZ, P0, !PT ;  /* 0x000000101b107210 */ /* 0x000fe2000071e4ff */
[----:B------:R-:W-:Y:S02]  /*17c0*/  IMAD R17, R17, R12, RZ ;  /* 0x0000000c11117224 */ /* 0x000fe400078e02ff */
[----:B------:R-:W-:-:S03]  /*17d0*/  VIADD R18, R18, 0x1 ;  /* 0x0000000112127836 */ /* 0x000fc60000000000 */
[----:B------:R-:W-:Y:S01]  /*17e0*/  IADD3.X R17, P1, PT, R17, R16, RZ, P1, !PT ;  /* 0x0000001011117210 */ /* 0x000fe20000f3e4ff */
[----:B------:R-:W-:Y:S01]  /*17f0*/  IMAD.X R16, RZ, RZ, R22, P0 ;  /* 0x000000ffff107224 */ /* 0x000fe200000e0616 */
[----:B------:R-:W-:-:S03]  /*1800*/  ISETP.NE.AND P0, PT, R19, -0xf, PT ;  /* 0xfffffff11300780c */ /* 0x000fc60003f05270 */
[----:B------:R-:W-:Y:S02]  /*1810*/  IMAD.X R16, RZ, RZ, R16, P1 ;  /* 0x000000ffff107224 */ /* 0x000fe400008e0610 */
[----:B0-----:R-:W-:Y:S02]  /*1820*/  IMAD.MOV.U32 R14, RZ, RZ, R17 ;  /* 0x000000ffff0e7224 */ /* 0x001fe400078e0011 */
[----:B------:R-:W-:-:S06]  /*1830*/  IMAD.MOV.U32 R15, RZ, RZ, R16 ;  /* 0x000000ffff0f7224 */ /* 0x000fcc00078e0010 */
[----:B------:R-:W-:Y:S05]  /*1840*/  @P0 BRA `(.L_x_22) ;  /* 0xfffffffc00980947 */ /* 0x000fea000383ffff */
[----:B------:R-:W-:-:S07]  /*1850*/  IMAD.MOV.U32 R23, RZ, RZ, R11 ;  /* 0x000000ffff177224 */ /* 0x000fce00078e000b */
.L_x_21:
[----:B------:R-:W-:Y:S01]  /*1860*/  LOP3.LUT P0, R19, R9, 0x3f, RZ, 0xc0, !PT ;  /* 0x0000003f09137812 */ /* 0x000fe2000780c0ff */
[----:B------:R-:W-:-:S04]  /*1870*/  IMAD.IADD R10, R10, 0x1, R23 ;  /* 0x000000010a0a7824 */ /* 0x000fc800078e0217 */
[----:B------:R-:W-:-:S05]  /*1880*/  IMAD.U32 R23, R10, 0x8, R1 ;  /* 0x000000080a177824 */ /* 0x000fca00078e0001 */
[----:B------:R0:W-:Y:S04]  /*1890*/  STL.64 [R23+-0x78], R14 ;  /* 0xffff880e17007387 */ /* 0x0001e80000100a00 */
[----:B------:R-:W2:Y:S04]  /*18a0*/  @P0 LDL.64 R16, [R1+0x8] ;  /* 0x0000080001100983 */ /* 0x000ea80000100a00 */
[----:B------:R-:W3:Y:S04]  /*18b0*/  LDL.64 R12, [R1+0x10] ;  /* 0x00001000010c7983 */ /* 0x000ee80000100a00 */
[----:B------:R-:W4:Y:S01]  /*18c0*/  LDL.64 R10, [R1+0x18] ;  /* 0x00001800010a7983 */ /* 0x000f220000100a00 */
[----:B------:R-:W-:-:S02]  /*18d0*/  @P0 LOP3.LUT R9, R19, 0x3f, RZ, 0x3c, !PT ;  /* 0x0000003f13090812 */ /* 0x000fc400078e3cff */
[--C-:B--2---:R-:W-:Y:S02]  /*18e0*/  @P0 SHF.R.U64 R16, R16, 0x1, R17.reuse ;  /* 0x0000000110100819 */ /* 0x104fe40000001211 */
[----:B------:R-:W-:Y:S02]  /*18f0*/  @P0 SHF.R.U32.HI R18, RZ, 0x1, R17 ;  /* 0x00000001ff120819 */ /* 0x000fe40000011611 */
[----:B---3--:R-:W-:Y:S02]  /*1900*/  @P0 SHF.L.U32 R17, R12, R19, RZ ;  /* 0x000000130c110219 */ /* 0x008fe400000006ff */
[----:B0-----:R-:W-:Y:S02]  /*1910*/  @P0 SHF.R.U64 R14, R16, R9, R18 ;  /* 0x00000009100e0219 */ /* 0x001fe40000001212 */
[--C-:B------:R-:W-:Y:S02]  /*1920*/  @P0 SHF.R.U32.HI R26, RZ, 0x1, R13.reuse ;  /* 0x00000001ff1a0819 */ /* 0x100fe4000001160d */
[----:B------:R-:W-:-:S02]  /*1930*/  @P0 SHF.R.U64 R24, R12, 0x1, R13 ;  /* 0x000000010c180819 */ /* 0x000fc4000000120d */
[----:B------:R-:W-:Y:S02]  /*1940*/  @P0 SHF.L.U64.HI R22, R12, R19, R13 ;  /* 0x000000130c160219 */ /* 0x000fe4000001020d */
[----:B------:R-:W-:Y:S02]  /*1950*/  @P0 SHF.R.U32.HI R15, RZ, R9, R18 ;  /* 0x00000009ff0f0219 */ /* 0x000fe40000011612 */
[----:B------:R-:W-:Y:S02]  /*1960*/  @P0 LOP3.LUT R12, R17, R14, RZ, 0xfc, !PT ;  /* 0x0000000e110c0212 */ /* 0x000fe400078efcff */
[----:B----4-:R-:W-:Y:S02]  /*1970*/  @P0 SHF.L.U32 R16, R10, R19, RZ ;  /* 0x000000130a100219 */ /* 0x010fe400000006ff */
[----:B------:R-:W-:Y:S01]  /*1980*/  @P0 SHF.R.U64 R23, R24, R9, R26 ;  /* 0x0000000918170219 */ /* 0x000fe2000000121a */
[----:B------:R-:W-:Y:S01]  /*1990*/  IMAD.SHL.U32 R14, R12, 0x4, RZ ;  /* 0x000000040c0e7824 */ /* 0x000fe200078e00ff */
[----:B------:R-:W-:-:S02]  /*19a0*/  @P0 LOP3.LUT R13, R22, R15, RZ, 0xfc, !PT ;  /* 0x0000000f160d0212 */ /* 0x000fc400078efcff */
[----:B------:R-:W-:Y:S02]  /*19b0*/  @P0 SHF.L.U64.HI R18, R10, R19, R11 ;  /* 0x000000130a120219 */ /* 0x000fe4000001020b */
[----:B------:R-:W-:Y:S02]  /*19c0*/  @P0 SHF.R.U32.HI R9, RZ, R9, R26 ;  /* 0x00000009ff090219 */ /* 0x000fe4000001161a */
[----:B------:R-:W-:Y:S02]  /*19d0*/  @P0 LOP3.LUT R10, R16, R23, RZ, 0xfc, !PT ;  /* 0x00000017100a0212 */ /* 0x000fe400078efcff */
[----:B------:R-:W-:Y:S02]  /*19e0*/  SHF.L.U64.HI R15, R12, 0x2, R13 ;  /* 0x000000020c0f7819 */ /* 0x000fe4000001020d */
[----:B------:R-:W-:Y:S02]  /*19f0*/  @P0 LOP3.LUT R11, R18, R9, RZ, 0xfc, !PT ;  /* 0x00000009120b0212 */ /* 0x000fe400078efcff */
[----:B------:R-:W-:-:S02]  /*1a00*/  SHF.L.W.U32.HI R13, R13, 0x2, R10 ;  /* 0x000000020d0d7819 */ /* 0x000fc40000010e0a */
[----:B------:R-:W-:Y:S02]  /*1a10*/  IADD3 RZ, P0, PT, RZ, -R14, RZ ;  /* 0x8000000effff7210 */ /* 0x000fe40007f1e0ff */
[----:B------:R-:W-:Y:S02]  /*1a20*/  LOP3.LUT R9, RZ, R15, RZ, 0x33, !PT ;  /* 0x0000000fff097212 */ /* 0x000fe400078e33ff */
[----:B------:R-:W-:Y:S02]  /*1a30*/  SHF.L.W.U32.HI R10, R10, 0x2, R11 ;  /* 0x000000020a0a7819 */ /* 0x000fe40000010e0b */
[----:B------:R-:W-:Y:S02]  /*1a40*/  LOP3.LUT R12, RZ, R13, RZ, 0x33, !PT ;  /* 0x0000000dff0c7212 */ /* 0x000fe400078e33ff */
[----:B------:R-:W-:Y:S02]  /*1a50*/  IADD3.X R18, P0, PT, RZ, R9, RZ, P0, !PT ;  /* 0x00000009ff127210 */ /* 0x000fe4000071e4ff */
[----:B------:R-:W-:-:S02]  /*1a60*/  LOP3.LUT R9, RZ, R10, RZ, 0x33, !PT ;  /* 0x0000000aff097212 */ /* 0x000fc400078e33ff */
[----:B------:R-:W-:Y:S02]  /*1a70*/  IADD3.X R12, P1, PT, RZ, R12, RZ, P0, !PT ;  /* 0x0000000cff0c7210 */ /* 0x000fe4000073e4ff */
[----:B------:R-:W-:-:S03]  /*1a80*/  ISETP.GT.U32.AND P2, PT, R13, -0x1, PT ;  /* 0xffffffff0d00780c */ /* 0x000fc60003f44070 */
[----:B------:R-:W-:Y:S01]  /*1a90*/  IMAD.X R9, RZ, RZ, R9, P1 ;  /* 0x000000ffff097224 */ /* 0x000fe200008e0609 */
[----:B------:R-:W-:-:S04]  /*1aa0*/  ISETP.GT.AND.EX P0, PT, R10, -0x1, PT, P2 ;  /* 0xffffffff0a00780c */ /* 0x000fc80003f04320 */
[----:B------:R-:W-:Y:S02]  /*1ab0*/  SEL R9, R10, R9, P0 ;  /* 0x000000090a097207 */ /* 0x000fe40000000000 */
[----:B------:R-:W-:Y:S02]  /*1ac0*/  SEL R16, R13, R12, P0 ;  /* 0x0000000c0d107207 */ /* 0x000fe40000000000 */
[----:B------:R-:W-:-:S04]  /*1ad0*/  ISETP.NE.U32.AND P1, PT, R9, RZ, PT ;  /* 0x000000ff0900720c */ /* 0x000fc80003f25070 */
[----:B------:R-:W-:Y:S01]  /*1ae0*/  SEL R13, R16, R9, !P1 ;  /* 0x00000009100d7207 */ /* 0x000fe20004800000 */
[----:B------:R-:W-:-:S05]  /*1af0*/  @!P0 IMAD.MOV R14, RZ, RZ, -R14 ;  /* 0x000000ffff0e8224 */ /* 0x000fca00078e0a0e */
[----:B------:R-:W0:Y:S02]  /*1b00*/  FLO.U32 R13, R13 ;  /* 0x0000000d000d7300 */ /* 0x000e2400000e0000 */
[C---:B0-----:R-:W-:Y:S02]  /*1b10*/  IADD3 R17, PT, PT, -R13.reuse, 0x1f, RZ ;  /* 0x0000001f0d117810 */ /* 0x041fe40007ffe1ff */
[----:B------:R-:W-:-:S03]  /*1b20*/  IADD3 R12, PT, PT, -R13, 0x3f, RZ ;  /* 0x0000003f0d0c7810 */ /* 0x000fc60007ffe1ff */
[----:B------:R-:W-:Y:S01]  /*1b30*/  @P1 IMAD.MOV R12, RZ, RZ, R17 ;  /* 0x000000ffff0c1224 */ /* 0x000fe200078e0211 */
[----:B------:R-:W-:-:S04]  /*1b40*/  SEL R17, R15, R18, P0 ;  /* 0x000000120f117207 */ /* 0x000fc80000000000 */
[----:B------:R-:W-:-:S13]  /*1b50*/  ISETP.NE.AND P1, PT, R12, RZ, PT ;  /* 0x000000ff0c00720c */ /* 0x000fda0003f25270 */
[----:B------:R-:W-:Y:S05]  /*1b60*/  @!P1 BRA `(.L_x_23) ;  /* 0x0000000000289947 */ /* 0x000fea0003800000 */
[----:B------:R-:W-:Y:S02]  /*1b70*/  LOP3.LUT R13, R12, 0x3f, RZ, 0xc0, !PT ;  /* 0x0000003f0c0d7812 */ /* 0x000fe400078ec0ff */
[--C-:B------:R-:W-:Y:S02]  /*1b80*/  SHF.R.U64 R15, R14, 0x1, R17.reuse ;  /* 0x000000010e0f7819 */ /* 0x100fe40000001211 */
[----:B------:R-:W-:Y:S02]  /*1b90*/  SHF.R.U32.HI R17, RZ, 0x1, R17 ;  /* 0x00000001ff117819 */ /* 0x000fe40000011611 */
[----:B------:R-:W-:Y:S02]  /*1ba0*/  LOP3.LUT R14, R12, 0x3f, RZ, 0xc, !PT ;  /* 0x0000003f0c0e7812 */ /* 0x000fe400078e0cff */
[CC--:B------:R-:W-:Y:S02]  /*1bb0*/  SHF.L.U64.HI R18, R16.reuse, R13.reuse, R9 ;  /* 0x0000000d10127219 */ /* 0x0c0fe40000010209 */
[----:B------:R-:W-:-:S02]  /*1bc0*/  SHF.L.U32 R13, R16, R13, RZ ;  /* 0x0000000d100d7219 */ /* 0x000fc400000006ff */
[-CC-:B------:R-:W-:Y:S02]  /*1bd0*/  SHF.R.U64 R16, R15, R14.reuse, R17.reuse ;  /* 0x0000000e0f107219 */ /* 0x180fe40000001211 */
[----:B------:R-:W-:Y:S02]  /*1be0*/  SHF.R.U32.HI R9, RZ, R14, R17 ;  /* 0x0000000eff097219 */ /* 0x000fe40000011611 */
[----:B------:R-:W-:Y:S02]  /*1bf0*/  LOP3.LUT R16, R13, R16, RZ, 0xfc, !PT ;  /* 0x000000100d107212 */ /* 0x000fe400078efcff */
[----:B------:R-:W-:-:S07]  /*1c00*/  LOP3.LUT R9, R18, R9, RZ, 0xfc, !PT ;  /* 0x0000000912097212 */ /* 0x000fce00078efcff */
.L_x_23:
[----:B------:R-:W-:Y:S01]  /*1c10*/  IMAD.WIDE.U32 R18, R16, 0x2168c235, RZ ;  /* 0x2168c23510127825 */ /* 0x000fe200078e00ff */
[----:B------:R-:W-:-:S03]  /*1c20*/  SHF.R.U32.HI R11, RZ, 0x1e, R11 ;  /* 0x0000001eff0b7819 */ /* 0x000fc6000001160b */
[----:B------:R-:W-:Y:S01]  /*1c30*/  IMAD.MOV.U32 R14, RZ, RZ, R19 ;  /* 0x000000ffff0e7224 */ /* 0x000fe200078e0013 */
[----:B------:R-:W-:Y:S01]  /*1c40*/  IADD3 RZ, P1, PT, R18, R18, RZ ;  /* 0x0000001212ff7210 */ /* 0x000fe20007f3e0ff */
[----:B------:R-:W-:Y:S01]  /*1c50*/  IMAD.MOV.U32 R15, RZ, RZ, RZ ;  /* 0x000000ffff0f7224 */ /* 0x000fe200078e00ff */
[----:B------:R-:W-:Y:S01]  /*1c60*/  LEA.HI R10, R10, R11, RZ, 0x1 ;  /* 0x0000000b0a0a7211 */ /* 0x000fe200078f08ff */
[----:B------:R-:W-:-:S04]  /*1c70*/  IMAD.HI.U32 R13, R9, -0x36f0255e, RZ ;  /* 0xc90fdaa2090d7827 */ /* 0x000fc800078e00ff */
[----:B------:R-:W-:-:S04]  /*1c80*/  IMAD.WIDE.U32 R14, R16, -0x36f0255e, R14 ;  /* 0xc90fdaa2100e7825 */ /* 0x000fc800078e000e */
[C---:B------:R-:W-:Y:S02]  /*1c90*/  IMAD R17, R9.reuse, -0x36f0255e, RZ ;  /* 0xc90fdaa209117824 */ /* 0x040fe400078e02ff */
[----:B------:R-:W-:-:S04]  /*1ca0*/  IMAD.WIDE.U32 R14, P2, R9, 0x2168c235, R14 ;  /* 0x2168c235090e7825 */ /* 0x000fc8000784000e */
[----:B------:R-:W-:Y:S01]  /*1cb0*/  IMAD.X R9, RZ, RZ, R13, P2 ;  /* 0x000000ffff097224 */ /* 0x000fe200010e060d */
[----:B------:R-:W-:Y:S02]  /*1cc0*/  IADD3 R13, P2, PT, R17, R15, RZ ;  /* 0x0000000f110d7210 */ /* 0x000fe40007f5e0ff */
[----:B------:R-:W-:Y:S02]  /*1cd0*/  IADD3.X RZ, P1, PT, R14, R14, RZ, P1, !PT ;  /* 0x0000000e0eff7210 */ /* 0x000fe40000f3e4ff */
[C---:B------:R-:W-:Y:S01]  /*1ce0*/  ISETP.GT.U32.AND P3, PT, R13.reuse, RZ, PT ;  /* 0x000000ff0d00720c */ /* 0x040fe20003f64070 */
[----:B------:R-:W-:Y:S01]  /*1cf0*/  IMAD.X R9, RZ, RZ, R9, P2 ;  /* 0x000000ffff097224 */ /* 0x000fe200010e0609 */
[----:B------:R-:W-:-:S04]  /*1d00*/  IADD3.X R14, P2, PT, R13, R13, RZ, P1, !PT ;  /* 0x0000000d0d0e7210 */ /* 0x000fc80000f5e4ff */
[C---:B------:R-:W-:Y:S01]  /*1d10*/  ISETP.GT.AND.EX P1, PT, R9.reuse, RZ, PT, P3 ;  /* 0x000000ff0900720c */ /* 0x040fe20003f24330 */
[----:B------:R-:W-:-:S03]  /*1d20*/  IMAD.X R16, R9, 0x1, R9, P2 ;  /* 0x0000000109107824 */ /* 0x000fc600010e0609 */
[----:B------:R-:W-:Y:S02]  /*1d30*/  SEL R14, R14, R13, P1 ;  /* 0x0000000d0e0e7207 */ /* 0x000fe40000800000 */
[----:B------:R-:W-:Y:S02]  /*1d40*/  SEL R16, R16, R9, P1 ;  /* 0x0000000910107207 */ /* 0x000fe40000800000 */
[----:B------:R-:W-:Y:S02]  /*1d50*/  IADD3 R9, P2, PT, R14, 0x1, RZ ;  /* 0x000000010e097810 */ /* 0x000fe40007f5e0ff */
[----:B------:R-:W-:Y:S02]  /*1d60*/  SEL R13, RZ, 0xffffffff, !P1 ;  /* 0xffffffffff0d7807 */ /* 0x000fe40004800000 */
[----:B------:R-:W-:Y:S01]  /*1d70*/  LOP3.LUT P1, R5, R5, 0x80000000, RZ, 0xc0, !PT ;  /* 0x8000000005057812 */ /* 0x000fe2000782c0ff */
[----:B------:R-:W-:Y:S02]  /*1d80*/  IMAD.X R16, RZ, RZ, R16, P2 ;  /* 0x000000ffff107224 */ /* 0x000fe400010e0610 */
[----:B------:R-:W-:Y:S01]  /*1d90*/  IMAD.IADD R14, R13, 0x1, -R12 ;  /* 0x000000010d0e7824 */ /* 0x000fe200078e0a0c */
[----:B------:R-:W-:-:S02]  /*1da0*/  @!P0 LOP3.LUT R5, R5, 0x80000000, RZ, 0x3c, !PT ;  /* 0x8000000005058812 */ /* 0x000fc400078e3cff */
[----:B------:R-:W-:Y:S01]  /*1db0*/  SHF.R.U64 R9, R9, 0xa, R16 ;  /* 0x0000000a09097819 */ /* 0x000fe20000001210 */
[----:B------:R-:W-:-:S03]  /*1dc0*/  IMAD.SHL.U32 R14, R14, 0x100000, RZ ;  /* 0x001000000e0e7824 */ /* 0x000fc600078e00ff */
[----:B------:R-:W-:-:S03]  /*1dd0*/  IADD3 R9, P2, PT, R9, 0x1, RZ ;  /* 0x0000000109097810 */ /* 0x000fc60007f5e0ff */
[----:B------:R-:W-:Y:S01]  /*1de0*/  @P1 IMAD.MOV R10, RZ, RZ, -R10 ;  /* 0x000000ffff0a1224 */ /* 0x000fe200078e0a0a */
[----:B------:R-:W-:-:S04]  /*1df0*/  LEA.HI.X R16, R16, RZ, RZ, 0x16, P2 ;  /* 0x000000ff10107211 */ /* 0x000fc800010fb4ff */
[--C-:B------:R-:W-:Y:S02]  /*1e00*/  SHF.R.U64 R12, R9, 0x1, R16.reuse ;  /* 0x00000001090c7819 */ /* 0x100fe40000001210 */
[----:B------:R-:W-:Y:S02]  /*1e10*/  SHF.R.U32.HI R9, RZ, 0x1, R16 ;  /* 0x00000001ff097819 */ /* 0x000fe40000011610 */
[----:B------:R-:W-:-:S04]  /*1e20*/  IADD3 R12, P2, P3, RZ, RZ, R12 ;  /* 0x000000ffff0c7210 */ /* 0x000fc80007b5e00c */
[----:B------:R-:W-:-:S04]  /*1e30*/  IADD3.X R14, PT, PT, R14, 0x3fe00000, R9, P2, P3 ;  /* 0x3fe000000e0e7810 */ /* 0x000fc800017e6409 */
[----:B------:R-:W-:-:S07]  /*1e40*/  LOP3.LUT R13, R14, R5, RZ, 0xfc, !PT ;  /* 0x000000050e0d7212 */ /* 0x000fce00078efcff */
.L_x_20:
[----:B------:R-:W-:Y:S02]  /*1e50*/  IMAD.MOV.U32 R9, RZ, RZ, 0x0 ;  /* 0x00000000ff097424 */ /* 0x000fe400078e00ff */
[----:B------:R-:W-:Y:S02]  /*1e60*/  IMAD.MOV.U32 R5, RZ, RZ, R10 ;  /* 0x000000ffff057224 */ /* 0x000fe400078e000a */
[----:B------:R-:W-:Y:S05]  /*1e70*/  RET.REL.NODEC R8 `(_Z11perform_fftP7double2ii) ;  /* 0xffffffe008607950 */ /* 0x000fea0003c3ffff */
.L_x_24:
[----:B------:R-:W-:-:S00]  /*1e80*/  BRA `(.L_x_24) ;  /* 0xfffffffc00fc7947 */ /* 0x000fc0000383ffff */
[----:B------:R-:W-:-:S00]  /*1e90*/  NOP ;  /* 0x0000000000007918 */ /* 0x000fc00000000000 */
        /* <DEDUP_REMOVED lines=14> */
.L_x_26:


//--------------------- .nv.global.init           --------------------------
	.section	.nv.global.init,"aw",@progbits
	.align	16
.nv.global.init:
	.type		__cudart_sin_cos_coeffs,@object
	.size		__cudart_sin_cos_coeffs,(__cudart_i2opi_d - __cudart_sin_cos_coeffs)
__cudart_sin_cos_coeffs:
        /*0000*/ 	.byte	0x46, 0xd2, 0xb0, 0x2c, 0xf1, 0xe5, 0x5a, 0xbe, 0x92, 0xe3, 0xac, 0x69, 0xe3, 0x1d, 0xc7, 0x3e
        /*0010*/ 	.byte	0xa1, 0x62, 0xdb, 0x19, 0xa0, 0x01, 0x2a, 0xbf, 0x18, 0x08, 0x11, 0x11, 0x11, 0x11, 0x81, 0x3f
        /*0020*/ 	.byte	0x54, 0x55, 0x55, 0x55, 0x55, 0x55, 0xc5, 0xbf, 0x00, 0x00, 0x00, 0x00, 0x00, 0x00, 0x00, 0x00
        /*0030*/ 	.byte	0x00, 0x00, 0x00, 0x00, 0x00, 0x00, 0x00, 0x00, 0x64, 0x81, 0xfd, 0x20, 0x83, 0xff, 0xa8, 0xbd
        /*0040*/ 	.byte	0x28, 0x85, 0xef, 0xc1, 0xa7, 0xee, 0x21, 0x3e, 0xd9, 0xe6, 0x06, 0x8e, 0x4f, 0x7e, 0x92, 0xbe
        /*0050*/ 	.byte	0xe9, 0xbc, 0xdd, 0x19, 0xa0, 0x01, 0xfa, 0x3e, 0x47, 0x5d, 0xc1, 0x16, 0x6c, 0xc1, 0x56, 0xbf
        /*0060*/ 	.byte	0x51, 0x55, 0x55, 0x55, 0x55, 0x55, 0xa5, 0x3f, 0x00, 0x00, 0x00, 0x00, 0x00, 0x00, 0xe0, 0xbf
        /*0070*/ 	.byte	0x00, 0x00, 0x00, 0x00, 0x00, 0x00, 0xf0, 0x3f, 0x00, 0x00, 0x00, 0x00, 0x00, 0x00, 0x00, 0x00
	.type		__cudart_i2opi_d,@object
	.size		__cudart_i2opi_d,(.L_0 - __cudart_i2opi_d)
__cudart_i2opi_d:
        /* <DEDUP_REMOVED lines=9> */
.L_0:


//--------------------- .nv.shared.reserved.0     --------------------------
	.section	.nv.shared.reserved.0,"aw",@nobits
	.weak		__nv_reservedSMEM_offset_0_alias
	.size		__nv_reservedSMEM_offset_0_alias, 0, 64
	.other		__nv_reservedSMEM_offset_0_alias,@"STO_CUDA_RESERVED_SHARED STV_DEFAULT"
__nv_reservedSMEM_offset_0_alias:
	.zero		0
	.zero		64


//--------------------- .nv.constant0._Z11perform_fftP7double2ii --------------------------
	.section	.nv.constant0._Z11perform_fftP7double2ii,"a",@progbits
	.sectionflags	@""
	.align	4
.nv.constant0._Z11perform_fftP7double2ii:
	.zero		912


//--------------------- SYMBOLS --------------------------

	.type		.nv.reservedSmem.offset0,@object
	.size		.nv.reservedSmem.offset0,0x4
